//
// Generated by NVIDIA NVVM Compiler
//
// Compiler Build ID: CL-36424714
// Cuda compilation tools, release 13.0, V13.0.88
// Based on NVVM 20.0.0
//

.version 9.0
.target sm_100
.address_size 64

	// .globl	_Z23kMeansClusterAssignmentPfPiS_
// _ZZ20kMeansCentroidUpdatePfPiS_S0_E12s_datapoints has been demoted
// _ZZ20kMeansCentroidUpdatePfPiS_S0_E12s_clust_assn has been demoted

.visible .entry _Z23kMeansClusterAssignmentPfPiS_(
	.param .u64 .ptr .align 1 _Z23kMeansClusterAssignmentPfPiS__param_0,
	.param .u64 .ptr .align 1 _Z23kMeansClusterAssignmentPfPiS__param_1,
	.param .u64 .ptr .align 1 _Z23kMeansClusterAssignmentPfPiS__param_2
)
{
	.reg .pred 	%p<4>;
	.reg .b32 	%r<7>;
	.reg .b32 	%f<16>;
	.reg .b64 	%rd<10>;

	ld.param.u64 	%rd1, [_Z23kMeansClusterAssignmentPfPiS__param_0];
	ld.param.u64 	%rd2, [_Z23kMeansClusterAssignmentPfPiS__param_1];
	ld.param.u64 	%rd3, [_Z23kMeansClusterAssignmentPfPiS__param_2];
	mov.u32 	%r2, %ctaid.x;
	mov.u32 	%r3, %ntid.x;
	mov.u32 	%r4, %tid.x;
	mad.lo.s32 	%r1, %r2, %r3, %r4;
	setp.gt.s32 	%p1, %r1, 4095;
	@%p1 bra 	$L__BB0_2;
	cvta.to.global.u64 	%rd4, %rd2;
	cvta.to.global.u64 	%rd5, %rd3;
	cvta.to.global.u64 	%rd6, %rd1;
	mul.wide.s32 	%rd7, %r1, 4;
	add.s64 	%rd8, %rd6, %rd7;
	ld.global.f32 	%f1, [%rd8];
	ld.global.f32 	%f2, [%rd5];
	sub.f32 	%f3, %f2, %f1;
	mul.f32 	%f4, %f3, %f3;
	sqrt.rn.f32 	%f5, %f4;
	min.f32 	%f6, %f5, 0f7F800000;
	ld.global.f32 	%f7, [%rd5+4];
	sub.f32 	%f8, %f7, %f1;
	mul.f32 	%f9, %f8, %f8;
	sqrt.rn.f32 	%f10, %f9;
	setp.lt.f32 	%p2, %f10, %f6;
	selp.f32 	%f11, %f10, %f6, %p2;
	selp.u32 	%r5, 1, 0, %p2;
	ld.global.f32 	%f12, [%rd5+8];
	sub.f32 	%f13, %f12, %f1;
	mul.f32 	%f14, %f13, %f13;
	sqrt.rn.f32 	%f15, %f14;
	setp.lt.f32 	%p3, %f15, %f11;
	selp.b32 	%r6, 2, %r5, %p3;
	add.s64 	%rd9, %rd4, %rd7;
	st.global.u32 	[%rd9], %r6;
$L__BB0_2:
	ret;

}
	// .globl	_Z20kMeansCentroidUpdatePfPiS_S0_
.visible .entry _Z20kMeansCentroidUpdatePfPiS_S0_(
	.param .u64 .ptr .align 1 _Z20kMeansCentroidUpdatePfPiS_S0__param_0,
	.param .u64 .ptr .align 1 _Z20kMeansCentroidUpdatePfPiS_S0__param_1,
	.param .u64 .ptr .align 1 _Z20kMeansCentroidUpdatePfPiS_S0__param_2,
	.param .u64 .ptr .align 1 _Z20kMeansCentroidUpdatePfPiS_S0__param_3
)
{
	.local .align 4 .b8 	__local_depot1[24];
	.reg .b64 	%SP;
	.reg .b64 	%SPL;
	.reg .pred 	%p<8>;
	.reg .b32 	%r<68>;
	.reg .b32 	%f<26>;
	.reg .b64 	%rd<34>;
	// demoted variable
	.shared .align 4 .b8 _ZZ20kMeansCentroidUpdatePfPiS_S0_E12s_datapoints[1024];
	// demoted variable
	.shared .align 4 .b8 _ZZ20kMeansCentroidUpdatePfPiS_S0_E12s_clust_assn[1024];
	mov.u64 	%SPL, __local_depot1;
	ld.param.u64 	%rd5, [_Z20kMeansCentroidUpdatePfPiS_S0__param_0];
	ld.param.u64 	%rd6, [_Z20kMeansCentroidUpdatePfPiS_S0__param_1];
	ld.param.u64 	%rd7, [_Z20kMeansCentroidUpdatePfPiS_S0__param_2];
	ld.param.u64 	%rd8, [_Z20kMeansCentroidUpdatePfPiS_S0__param_3];
	cvta.to.global.u64 	%rd1, %rd8;
	cvta.to.global.u64 	%rd2, %rd7;
	add.u64 	%rd3, %SPL, 0;
	add.u64 	%rd4, %SPL, 12;
	mov.u32 	%r23, %ctaid.x;
	mov.u32 	%r1, %ntid.x;
	mov.u32 	%r2, %tid.x;
	mad.lo.s32 	%r3, %r23, %r1, %r2;
	setp.gt.s32 	%p1, %r3, 4095;
	@%p1 bra 	$L__BB1_11;
	cvta.to.global.u64 	%rd11, %rd5;
	cvta.to.global.u64 	%rd12, %rd6;
	mul.wide.s32 	%rd13, %r3, 4;
	add.s64 	%rd14, %rd11, %rd13;
	ld.global.f32 	%f1, [%rd14];
	shl.b32 	%r24, %r2, 2;
	mov.u32 	%r25, _ZZ20kMeansCentroidUpdatePfPiS_S0_E12s_datapoints;
	add.s32 	%r26, %r25, %r24;
	st.shared.f32 	[%r26], %f1;
	add.s64 	%rd15, %rd12, %rd13;
	ld.global.u32 	%r27, [%rd15];
	mov.u32 	%r28, _ZZ20kMeansCentroidUpdatePfPiS_S0_E12s_clust_assn;
	add.s32 	%r29, %r28, %r24;
	st.shared.u32 	[%r29], %r27;
	bar.sync 	0;
	setp.ne.s32 	%p2, %r2, 0;
	@%p2 bra 	$L__BB1_9;
	mov.b32 	%r64, 0;
	st.local.u32 	[%rd3], %r64;
	st.local.u32 	[%rd3+4], %r64;
	st.local.u32 	[%rd3+8], %r64;
	st.local.u32 	[%rd4], %r64;
	st.local.u32 	[%rd4+4], %r64;
	st.local.u32 	[%rd4+8], %r64;
	and.b32  	%r4, %r1, 3;
	setp.lt.u32 	%p3, %r1, 4;
	@%p3 bra 	$L__BB1_5;
	and.b32  	%r64, %r1, 2044;
	add.s32 	%r62, %r28, 8;
	add.s32 	%r61, %r25, 8;
	and.b32  	%r35, %r1, -4;
	neg.s32 	%r63, %r35;
$L__BB1_4:
	ld.shared.u32 	%r36, [%r62+-8];
	ld.shared.f32 	%f2, [%r61+-8];
	mul.wide.s32 	%rd16, %r36, 4;
	add.s64 	%rd17, %rd3, %rd16;
	ld.local.f32 	%f3, [%rd17];
	add.f32 	%f4, %f2, %f3;
	st.local.f32 	[%rd17], %f4;
	add.s64 	%rd18, %rd4, %rd16;
	ld.local.u32 	%r37, [%rd18];
	add.s32 	%r38, %r37, 1;
	st.local.u32 	[%rd18], %r38;
	ld.shared.u32 	%r39, [%r62+-4];
	ld.shared.f32 	%f5, [%r61+-4];
	mul.wide.s32 	%rd19, %r39, 4;
	add.s64 	%rd20, %rd3, %rd19;
	ld.local.f32 	%f6, [%rd20];
	add.f32 	%f7, %f5, %f6;
	st.local.f32 	[%rd20], %f7;
	add.s64 	%rd21, %rd4, %rd19;
	ld.local.u32 	%r40, [%rd21];
	add.s32 	%r41, %r40, 1;
	st.local.u32 	[%rd21], %r41;
	ld.shared.u32 	%r42, [%r62];
	ld.shared.f32 	%f8, [%r61];
	mul.wide.s32 	%rd22, %r42, 4;
	add.s64 	%rd23, %rd3, %rd22;
	ld.local.f32 	%f9, [%rd23];
	add.f32 	%f10, %f8, %f9;
	st.local.f32 	[%rd23], %f10;
	add.s64 	%rd24, %rd4, %rd22;
	ld.local.u32 	%r43, [%rd24];
	add.s32 	%r44, %r43, 1;
	st.local.u32 	[%rd24], %r44;
	ld.shared.u32 	%r45, [%r62+4];
	ld.shared.f32 	%f11, [%r61+4];
	mul.wide.s32 	%rd25, %r45, 4;
	add.s64 	%rd26, %rd3, %rd25;
	ld.local.f32 	%f12, [%rd26];
	add.f32 	%f13, %f11, %f12;
	st.local.f32 	[%rd26], %f13;
	add.s64 	%rd27, %rd4, %rd25;
	ld.local.u32 	%r46, [%rd27];
	add.s32 	%r47, %r46, 1;
	st.local.u32 	[%rd27], %r47;
	add.s32 	%r63, %r63, 4;
	add.s32 	%r62, %r62, 16;
	add.s32 	%r61, %r61, 16;
	setp.ne.s32 	%p4, %r63, 0;
	@%p4 bra 	$L__BB1_4;
$L__BB1_5:
	setp.eq.s32 	%p5, %r4, 0;
	@%p5 bra 	$L__BB1_8;
	shl.b32 	%r48, %r64, 2;
	add.s32 	%r67, %r25, %r48;
	add.s32 	%r66, %r28, %r48;
	neg.s32 	%r65, %r4;
$L__BB1_7:
	.pragma "nounroll";
	ld.shared.u32 	%r51, [%r66];
	ld.shared.f32 	%f14, [%r67];
	mul.wide.s32 	%rd28, %r51, 4;
	add.s64 	%rd29, %rd3, %rd28;
	ld.local.f32 	%f15, [%rd29];
	add.f32 	%f16, %f14, %f15;
	st.local.f32 	[%rd29], %f16;
	add.s64 	%rd30, %rd4, %rd28;
	ld.local.u32 	%r52, [%rd30];
	add.s32 	%r53, %r52, 1;
	st.local.u32 	[%rd30], %r53;
	add.s32 	%r67, %r67, 4;
	add.s32 	%r66, %r66, 4;
	add.s32 	%r65, %r65, 1;
	setp.ne.s32 	%p6, %r65, 0;
	@%p6 bra 	$L__BB1_7;
$L__BB1_8:
	ld.local.f32 	%f17, [%rd3];
	atom.global.add.f32 	%f18, [%rd2], %f17;
	ld.local.u32 	%r54, [%rd4];
	atom.global.add.u32 	%r55, [%rd1], %r54;
	ld.local.f32 	%f19, [%rd3+4];
	atom.global.add.f32 	%f20, [%rd2+4], %f19;
	ld.local.u32 	%r56, [%rd4+4];
	atom.global.add.u32 	%r57, [%rd1+4], %r56;
	ld.local.f32 	%f21, [%rd3+8];
	atom.global.add.f32 	%f22, [%rd2+8], %f21;
	ld.local.u32 	%r58, [%rd4+8];
	atom.global.add.u32 	%r59, [%rd1+8], %r58;
$L__BB1_9:
	bar.sync 	0;
	setp.gt.s32 	%p7, %r3, 2;
	@%p7 bra 	$L__BB1_11;
	add.s64 	%rd32, %rd2, %rd13;
	ld.global.f32 	%f23, [%rd32];
	add.s64 	%rd33, %rd1, %rd13;
	ld.global.u32 	%r60, [%rd33];
	cvt.rn.f32.s32 	%f24, %r60;
	div.rn.f32 	%f25, %f23, %f24;
	st.global.f32 	[%rd32], %f25;
$L__BB1_11:
	ret;

}


// ===== COMPILED SASS (sm_100) =====

	.target	sm_100

	.elftype	@"ET_EXEC"


//--------------------- .note.nv.tkinfo           --------------------------
	.section	.note.nv.tkinfo,"",@"SHT_NOTE"
	.sectionflags	@"SHF_NOTE_NV_TKINFO"
	.tkinfo
        /*0018*/ 	.word	0x00000002
        /*0030*/ 	.string	""
        /*0030*/ 	.string	"ptxas"
        /*0030*/ 	.string	"Cuda compilation tools, release 13.0, V13.0.88"
        /*0030*/ 	.string	"Build cuda_13.0.r13.0/compiler.36424714_0"
        /*0030*/ 	.string	"-arch sm_100 -m 64 "



//--------------------- .note.nv.cuinfo           --------------------------
	.section	.note.nv.cuinfo,"",@"SHT_NOTE"
	.sectionflags	@"SHF_NOTE_NV_CUINFO"
        /*0018*/ 	.short	0x0002
        /*001a*/ 	.short	0x0064
        /*001c*/ 	.short	0x0082
	.zero		2


//--------------------- .nv.info                  --------------------------
	.section	.nv.info,"",@"SHT_CUDA_INFO"
	.align	4


	//----- nvinfo : EIATTR_REGCOUNT
	.align		4
        /*0000*/ 	.byte	0x04, 0x2f
        /*0002*/ 	.short	(.L_1 - .L_0)
	.align		4
.L_0:
        /*0004*/ 	.word	index@(_Z23kMeansClusterAssignmentPfPiS_)
        /*0008*/ 	.word	0x0000000e


	//----- nvinfo : EIATTR_FRAME_SIZE
	.align		4
.L_1:
        /*000c*/ 	.byte	0x04, 0x11
        /*000e*/ 	.short	(.L_3 - .L_2)
	.align		4
.L_2:
        /*0010*/ 	.word	index@($__internal_1_$__cuda_sm20_sqrt_rn_f32_slowpath)
        /*0014*/ 	.word	0x00000000


	//----- nvinfo : EIATTR_FRAME_SIZE
	.align		4
.L_3:
        /*0018*/ 	.byte	0x04, 0x11
        /*001a*/ 	.short	(.L_5 - .L_4)
	.align		4
.L_4:
        /*001c*/ 	.word	index@(_Z23kMeansClusterAssignmentPfPiS_)
        /*0020*/ 	.word	0x00000000


	//----- nvinfo : EIATTR_REGCOUNT
	.align		4
.L_5:
        /*0024*/ 	.byte	0x04, 0x2f
        /*0026*/ 	.short	(.L_7 - .L_6)
	.align		4
.L_6:
        /*0028*/ 	.word	index@(_Z20kMeansCentroidUpdatePfPiS_S0_)
        /*002c*/ 	.word	0x00000015


	//----- nvinfo : EIATTR_FRAME_SIZE
	.align		4
.L_7:
        /*0030*/ 	.byte	0x04, 0x11
        /*0032*/ 	.short	(.L_9 - .L_8)
	.align		4
.L_8:
        /*0034*/ 	.word	index@($__internal_0_$__cuda_sm3x_div_rn_noftz_f32_slowpath)
        /*0038*/ 	.word	0x00000018


	//----- nvinfo : EIATTR_FRAME_SIZE
	.align		4
.L_9:
        /*003c*/ 	.byte	0x04, 0x11
        /*003e*/ 	.short	(.L_11 - .L_10)
	.align		4
.L_10:
        /*0040*/ 	.word	index@(_Z20kMeansCentroidUpdatePfPiS_S0_)
        /*0044*/ 	.word	0x00000018


	//----- nvinfo : EIATTR_MIN_STACK_SIZE
	.align		4
.L_11:
        /*0048*/ 	.byte	0x04, 0x12
        /*004a*/ 	.short	(.L_13 - .L_12)
	.align		4
.L_12:
        /*004c*/ 	.word	index@(_Z20kMeansCentroidUpdatePfPiS_S0_)
        /*0050*/ 	.word	0x00000018


	//----- nvinfo : EIATTR_MIN_STACK_SIZE
	.align		4
.L_13:
        /*0054*/ 	.byte	0x04, 0x12
        /*0056*/ 	.short	(.L_15 - .L_14)
	.align		4
.L_14:
        /*0058*/ 	.word	index@(_Z23kMeansClusterAssignmentPfPiS_)
        /*005c*/ 	.word	0x00000000
.L_15:


//--------------------- .nv.compat                --------------------------
	.section	.nv.compat,"",@"SHT_CUDA_COMPAT_INFO"
	.align	4
        /*0000*/ 	.byte	0x02, 0x09, 0x00, 0x00, 0x02, 0x02, 0x01, 0x00, 0x02, 0x05, 0x05, 0x00, 0x03, 0x07, 0x01, 0x01
        /*0010*/ 	.byte	0x02, 0x03, 0x00, 0x00, 0x02, 0x06, 0x01, 0x00, 0x04, 0x0b, 0x08, 0x00, 0x01, 0x00, 0x00, 0x00
        /*0020*/ 	.byte	0x00, 0x00, 0x00, 0x00


//--------------------- .nv.info._Z20kMeansCentroidUpdatePfPiS_S0_ --------------------------
	.section	.nv.info._Z20kMeansCentroidUpdatePfPiS_S0_,"",@"SHT_CUDA_INFO"
	.sectionflags	@""
	.align	4


	//----- nvinfo : EIATTR_CUDA_API_VERSION
	.align		4
        /*0000*/ 	.byte	0x04, 0x37
        /*0002*/ 	.short	(.L_17 - .L_16)
.L_16:
        /*0004*/ 	.word	0x00000082


	//----- nvinfo : EIATTR_KPARAM_INFO
	.align		4
.L_17:
        /*0008*/ 	.byte	0x04, 0x17
        /*000a*/ 	.short	(.L_19 - .L_18)
.L_18:
        /*000c*/ 	.word	0x00000000
        /*0010*/ 	.short	0x0003
        /*0012*/ 	.short	0x0018
        /*0014*/ 	.byte	0x00, 0xf5, 0x21, 0x00


	//----- nvinfo : EIATTR_KPARAM_INFO
	.align		4
.L_19:
        /*0018*/ 	.byte	0x04, 0x17
        /*001a*/ 	.short	(.L_21 - .L_20)
.L_20:
        /*001c*/ 	.word	0x00000000
        /*0020*/ 	.short	0x0002
        /*0022*/ 	.short	0x0010
        /*0024*/ 	.byte	0x00, 0xf5, 0x21, 0x00


	//----- nvinfo : EIATTR_KPARAM_INFO
	.align		4
.L_21:
        /*0028*/ 	.byte	0x04, 0x17
        /*002a*/ 	.short	(.L_23 - .L_22)
.L_22:
        /*002c*/ 	.word	0x00000000
        /*0030*/ 	.short	0x0001
        /*0032*/ 	.short	0x0008
        /*0034*/ 	.byte	0x00, 0xf5, 0x21, 0x00


	//----- nvinfo : EIATTR_KPARAM_INFO
	.align		4
.L_23:
        /*0038*/ 	.byte	0x04, 0x17
        /*003a*/ 	.short	(.L_25 - .L_24)
.L_24:
        /*003c*/ 	.word	0x00000000
        /*0040*/ 	.short	0x0000
        /*0042*/ 	.short	0x0000
        /*0044*/ 	.byte	0x00, 0xf5, 0x21, 0x00


	//----- nvinfo : EIATTR_SPARSE_MMA_MASK
	.align		4
.L_25:
        /*0048*/ 	.byte	0x03, 0x50
        /*004a*/ 	.short	0x0000


	//----- nvinfo : EIATTR_MAXREG_COUNT
	.align		4
        /*004c*/ 	.byte	0x03, 0x1b
        /*004e*/ 	.short	0x00ff


	//----- nvinfo : EIATTR_NUM_BARRIERS
	.align		4
        /*0050*/ 	.byte	0x02, 0x4c
        /*0052*/ 	.byte	0x01
	.zero		1


	//----- nvinfo : EIATTR_MERCURY_ISA_VERSION
	.align		4
        /*0054*/ 	.byte	0x03, 0x5f
        /*0056*/ 	.short	0x0101


	//----- nvinfo : EIATTR_VRC_CTA_INIT_COUNT
	.align		4
        /*0058*/ 	.byte	0x02, 0x4a
	.zero		1
	.zero		1


	//----- nvinfo : EIATTR_EXIT_INSTR_OFFSETS
	.align		4
        /*005c*/ 	.byte	0x04, 0x1c
        /*005e*/ 	.short	(.L_27 - .L_26)


	//   ....[0]....
.L_26:
        /*0060*/ 	.word	0x00000070


	//   ....[1]....
        /*0064*/ 	.word	0x000014d0


	//   ....[2]....
        /*0068*/ 	.word	0x00001630


	//----- nvinfo : EIATTR_CRS_STACK_SIZE
	.align		4
.L_27:
        /*006c*/ 	.byte	0x04, 0x1e
        /*006e*/ 	.short	(.L_29 - .L_28)
.L_28:
        /*0070*/ 	.word	0x00000000


	//----- nvinfo : EIATTR_CBANK_PARAM_SIZE
	.align		4
.L_29:
        /*0074*/ 	.byte	0x03, 0x19
        /*0076*/ 	.short	0x0020


	//----- nvinfo : EIATTR_PARAM_CBANK
	.align		4
        /*0078*/ 	.byte	0x04, 0x0a
        /*007a*/ 	.short	(.L_31 - .L_30)
	.align		4
.L_30:
        /*007c*/ 	.word	index@(.nv.constant0._Z20kMeansCentroidUpdatePfPiS_S0_)
        /*0080*/ 	.short	0x0380
        /*0082*/ 	.short	0x0020


	//----- nvinfo : EIATTR_SW_WAR
	.align		4
.L_31:
        /*0084*/ 	.byte	0x04, 0x36
        /*0086*/ 	.short	(.L_33 - .L_32)
.L_32:
        /*0088*/ 	.word	0x00000008
.L_33:


//--------------------- .nv.info._Z23kMeansClusterAssignmentPfPiS_ --------------------------
	.section	.nv.info._Z23kMeansClusterAssignmentPfPiS_,"",@"SHT_CUDA_INFO"
	.sectionflags	@""
	.align	4


	//----- nvinfo : EIATTR_CUDA_API_VERSION
	.align		4
        /*0000*/ 	.byte	0x04, 0x37
        /*0002*/ 	.short	(.L_35 - .L_34)
.L_34:
        /*0004*/ 	.word	0x00000082


	//----- nvinfo : EIATTR_KPARAM_INFO
	.align		4
.L_35:
        /*0008*/ 	.byte	0x04, 0x17
        /*000a*/ 	.short	(.L_37 - .L_36)
.L_36:
        /*000c*/ 	.word	0x00000000
        /*0010*/ 	.short	0x0002
        /*0012*/ 	.short	0x0010
        /*0014*/ 	.byte	0x00, 0xf5, 0x21, 0x00


	//----- nvinfo : EIATTR_KPARAM_INFO
	.align		4
.L_37:
        /*0018*/ 	.byte	0x04, 0x17
        /*001a*/ 	.short	(.L_39 - .L_38)
.L_38:
        /*001c*/ 	.word	0x00000000
        /*0020*/ 	.short	0x0001
        /*0022*/ 	.short	0x0008
        /*0024*/ 	.byte	0x00, 0xf5, 0x21, 0x00


	//----- nvinfo : EIATTR_KPARAM_INFO
	.align		4
.L_39:
        /*0028*/ 	.byte	0x04, 0x17
        /*002a*/ 	.short	(.L_41 - .L_40)
.L_40:
        /*002c*/ 	.word	0x00000000
        /*0030*/ 	.short	0x0000
        /*0032*/ 	.short	0x0000
        /*0034*/ 	.byte	0x00, 0xf5, 0x21, 0x00


	//----- nvinfo : EIATTR_SPARSE_MMA_MASK
	.align		4
.L_41:
        /*0038*/ 	.byte	0x03, 0x50
        /*003a*/ 	.short	0x0000


	//----- nvinfo : EIATTR_MAXREG_COUNT
	.align		4
        /*003c*/ 	.byte	0x03, 0x1b
        /*003e*/ 	.short	0x00ff


	//----- nvinfo : EIATTR_MERCURY_ISA_VERSION
	.align		4
        /*0040*/ 	.byte	0x03, 0x5f
        /*0042*/ 	.short	0x0101


	//----- nvinfo : EIATTR_VRC_CTA_INIT_COUNT
	.align		4
        /*0044*/ 	.byte	0x02, 0x4a
	.zero		1
	.zero		1


	//----- nvinfo : EIATTR_EXIT_INSTR_OFFSETS
	.align		4
        /*0048*/ 	.byte	0x04, 0x1c
        /*004a*/ 	.short	(.L_43 - .L_42)


	//   ....[0]....
.L_42:
        /*004c*/ 	.word	0x00000060


	//   ....[1]....
        /*0050*/ 	.word	0x00000490


	//----- nvinfo : EIATTR_CRS_STACK_SIZE
	.align		4
.L_43:
        /*0054*/ 	.byte	0x04, 0x1e
        /*0056*/ 	.short	(.L_45 - .L_44)
.L_44:
        /*0058*/ 	.word	0x00000000


	//----- nvinfo : EIATTR_CBANK_PARAM_SIZE
	.align		4
.L_45:
        /*005c*/ 	.byte	0x03, 0x19
        /*005e*/ 	.short	0x0018


	//----- nvinfo : EIATTR_PARAM_CBANK
	.align		4
        /*0060*/ 	.byte	0x04, 0x0a
        /*0062*/ 	.short	(.L_47 - .L_46)
	.align		4
.L_46:
        /*0064*/ 	.word	index@(.nv.constant0._Z23kMeansClusterAssignmentPfPiS_)
        /*0068*/ 	.short	0x0380
        /*006a*/ 	.short	0x0018


	//----- nvinfo : EIATTR_SW_WAR
	.align		4
.L_47:
        /*006c*/ 	.byte	0x04, 0x36
        /*006e*/ 	.short	(.L_49 - .L_48)
.L_48:
        /*0070*/ 	.word	0x00000008
.L_49:


//--------------------- .nv.callgraph             --------------------------
	.section	.nv.callgraph,"",@"SHT_CUDA_CALLGRAPH"
	.align	4
	.sectionentsize	8
	.align		4
        /*0000*/ 	.word	0x00000000
	.align		4
        /*0004*/ 	.word	0xffffffff
	.align		4
        /*0008*/ 	.word	0x00000000
	.align		4
        /*000c*/ 	.word	0xfffffffe
	.align		4
        /*0010*/ 	.word	0x00000000
	.align		4
        /*0014*/ 	.word	0xfffffffd
	.align		4
        /*0018*/ 	.word	0x00000000
	.align		4
        /*001c*/ 	.word	0xfffffffc


//--------------------- .text._Z20kMeansCentroidUpdatePfPiS_S0_ --------------------------
	.section	.text._Z20kMeansCentroidUpdatePfPiS_S0_,"ax",@progbits
	.align	128
        .global         _Z20kMeansCentroidUpdatePfPiS_S0_
        .type           _Z20kMeansCentroidUpdatePfPiS_S0_,@function
        .size           _Z20kMeansCentroidUpdatePfPiS_S0_,(.L_x_34 - _Z20kMeansCentroidUpdatePfPiS_S0_)
        .other          _Z20kMeansCentroidUpdatePfPiS_S0_,@"STO_CUDA_ENTRY STV_DEFAULT"
_Z20kMeansCentroidUpdatePfPiS_S0_:
.text._Z20kMeansCentroidUpdatePfPiS_S0_:
[----:B------:R-:W0:Y:S01]  /*0000*/  LDC R1, c[0x0][0x37c] ;  /* 0x0000df00ff017b82 */ /* 0x000e220000000800 */
[----:B------:R-:W1:Y:S07]  /*0010*/  S2R R11, SR_TID.X ;  /* 0x00000000000b7919 */ /* 0x000e6e0000002100 */
[----:B------:R-:W1:Y:S01]  /*0020*/  S2UR UR4, SR_CTAID.X ;  /* 0x00000000000479c3 */ /* 0x000e620000002500 */
[----:B0-----:R-:W-:-:S07]  /*0030*/  VIADD R1, R1, 0xffffffe8 ;  /* 0xffffffe801017836 */ /* 0x001fce0000000000 */
[----:B------:R-:W1:Y:S02]  /*0040*/  LDC R6, c[0x0][0x360] ;  /* 0x0000d800ff067b82 */ /* 0x000e640000000800 */
[----:B-1----:R-:W-:-:S05]  /*0050*/  IMAD R14, R6, UR4, R11 ;  /* 0x00000004060e7c24 */ /* 0x002fca000f8e020b */
[----:B------:R-:W-:-:S13]  /*0060*/  ISETP.GT.AND P0, PT, R14, 0xfff, PT ;  /* 0x00000fff0e00780c */ /* 0x000fda0003f04270 */
[----:B------:R-:W-:Y:S05]  /*0070*/  @P0 EXIT ;  /* 0x000000000000094d */ /* 0x000fea0003800000 */
[----:B------:R-:W0:Y:S01]  /*0080*/  LDC.64 R2, c[0x0][0x380] ;  /* 0x0000e000ff027b82 */ /* 0x000e220000000a00 */
[----:B------:R-:W1:Y:S07]  /*0090*/  LDCU.64 UR12, c[0x0][0x358] ;  /* 0x00006b00ff0c77ac */ /* 0x000e6e0008000a00 */
[----:B------:R-:W2:Y:S01]  /*00a0*/  LDC.64 R4, c[0x0][0x388] ;  /* 0x0000e200ff047b82 */ /* 0x000ea20000000a00 */
[----:B0-----:R-:W-:-:S06]  /*00b0*/  IMAD.WIDE R2, R14, 0x4, R2 ;  /* 0x000000040e027825 */ /* 0x001fcc00078e0202 */
[----:B-1----:R-:W3:Y:S01]  /*00c0*/  LDG.E R2, desc[UR12][R2.64] ;  /* 0x0000000c02027981 */ /* 0x002ee2000c1e1900 */
[----:B--2---:R-:W-:-:S06]  /*00d0*/  IMAD.WIDE R4, R14, 0x4, R4 ;  /* 0x000000040e047825 */ /* 0x004fcc00078e0204 */
[----:B------:R-:W2:Y:S01]  /*00e0*/  LDG.E R4, desc[UR12][R4.64] ;  /* 0x0000000c04047981 */ /* 0x000ea2000c1e1900 */
[----:B------:R-:W0:Y:S01]  /*00f0*/  S2UR UR6, SR_CgaCtaId ;  /* 0x00000000000679c3 */ /* 0x000e220000008800 */
[----:B------:R-:W-:Y:S02]  /*0100*/  UMOV UR4, 0x400 ;  /* 0x0000040000047882 */ /* 0x000fe40000000000 */
[----:B------:R-:W-:Y:S01]  /*0110*/  UIADD3 UR5, UPT, UPT, UR4, 0x400, URZ ;  /* 0x0000040004057890 */ /* 0x000fe2000fffe0ff */
[----:B------:R-:W-:Y:S01]  /*0120*/  ISETP.NE.AND P0, PT, R11, RZ, PT ;  /* 0x000000ff0b00720c */ /* 0x000fe20003f05270 */
[----:B------:R-:W-:Y:S01]  /*0130*/  BSSY.RECONVERGENT B0, `(.L_x_0) ;  /* 0x0000137000007945 */ /* 0x000fe20003800200 */
[----:B0-----:R-:W-:Y:S02]  /*0140*/  ULEA UR4, UR6, UR4, 0x18 ;  /* 0x0000000406047291 */ /* 0x001fe4000f8ec0ff */
[----:B------:R-:W-:-:S04]  /*0150*/  ULEA UR5, UR6, UR5, 0x18 ;  /* 0x0000000506057291 */ /* 0x000fc8000f8ec0ff */
[C---:B------:R-:W-:Y:S02]  /*0160*/  LEA R7, R11.reuse, UR4, 0x2 ;  /* 0x000000040b077c11 */ /* 0x040fe4000f8e10ff */
[----:B------:R-:W-:-:S03]  /*0170*/  LEA R9, R11, UR5, 0x2 ;  /* 0x000000050b097c11 */ /* 0x000fc6000f8e10ff */
[----:B---3--:R0:W-:Y:S04]  /*0180*/  STS [R7], R2 ;  /* 0x0000000207007388 */ /* 0x0081e80000000800 */
[----:B--2---:R0:W-:Y:S01]  /*0190*/  STS [R9], R4 ;  /* 0x0000000409007388 */ /* 0x0041e20000000800 */
[----:B------:R-:W-:Y:S06]  /*01a0*/  BAR.SYNC.DEFER_BLOCKING 0x0 ;  /* 0x0000000000007b1d */ /* 0x000fec0000010000 */
[----:B------:R-:W-:Y:S05]  /*01b0*/  @P0 BRA `(.L_x_1) ;  /* 0x0000001000b80947 */ /* 0x000fea0003800000 */
[----:B------:R1:W-:Y:S01]  /*01c0*/  STL.64 [R1], RZ ;  /* 0x000000ff01007387 */ /* 0x0003e20000100a00 */
[C---:B------:R-:W-:Y:S01]  /*01d0*/  ISETP.GE.U32.AND P0, PT, R6.reuse, 0x4, PT ;  /* 0x000000040600780c */ /* 0x040fe20003f06070 */
[----:B0-----:R-:W-:Y:S02]  /*01e0*/  HFMA2 R2, -RZ, RZ, 0, 0 ;  /* 0x00000000ff027431 */ /* 0x001fe400000001ff */
[----:B------:R-:W-:Y:S01]  /*01f0*/  IMAD.MOV.U32 R3, RZ, RZ, R1 ;  /* 0x000000ffff037224 */ /* 0x000fe200078e0001 */
[----:B------:R1:W-:Y:S01]  /*0200*/  STL.64 [R1+0x8], RZ ;  /* 0x000008ff01007387 */ /* 0x0003e20000100a00 */
[----:B------:R-:W-:-:S03]  /*0210*/  LOP3.LUT R0, R6, 0x3, RZ, 0xc0, !PT ;  /* 0x0000000306007812 */ /* 0x000fc600078ec0ff */
[----:B------:R1:W-:Y:S05]  /*0220*/  STL.64 [R1+0x10], RZ ;  /* 0x000010ff01007387 */ /* 0x0003ea0000100a00 */
[----:B------:R-:W-:Y:S05]  /*0230*/  @!P0 BRA `(.L_x_2) ;  /* 0x0000000c00fc8947 */ /* 0x000fea0003800000 */
[C---:B------:R-:W-:Y:S01]  /*0240*/  LOP3.LUT R4, R6.reuse, 0xfffffffc, RZ, 0xc0, !PT ;  /* 0xfffffffc06047812 */ /* 0x040fe200078ec0ff */
[----:B------:R-:W-:Y:S01]  /*0250*/  UIADD3 UR6, UPT, UPT, UR5, 0x8, URZ ;  /* 0x0000000805067890 */ /* 0x000fe2000fffe0ff */
[----:B------:R-:W-:Y:S01]  /*0260*/  LOP3.LUT R2, R6, 0x7fc, RZ, 0xc0, !PT ;  /* 0x000007fc06027812 */ /* 0x000fe200078ec0ff */
[----:B------:R-:W-:Y:S02]  /*0270*/  UIADD3 UR7, UPT, UPT, UR4, 0x8, URZ ;  /* 0x0000000804077890 */ /* 0x000fe4000fffe0ff */
[----:B------:R-:W-:-:S05]  /*0280*/  IMAD.MOV R4, RZ, RZ, -R4 ;  /* 0x000000ffff047224 */ /* 0x000fca00078e0a04 */
[----:B------:R-:W-:-:S13]  /*0290*/  ISETP.GE.AND P0, PT, R4, RZ, PT ;  /* 0x000000ff0400720c */ /* 0x000fda0003f06270 */
[----:B------:R-:W-:Y:S05]  /*02a0*/  @P0 BRA `(.L_x_3) ;  /* 0x0000000c004c0947 */ /* 0x000fea0003800000 */
[----:B------:R-:W-:Y:S01]  /*02b0*/  IMAD.MOV R5, RZ, RZ, -R4 ;  /* 0x000000ffff057224 */ /* 0x000fe200078e0a04 */
[----:B------:R-:W-:-:S04]  /*02c0*/  PLOP3.LUT P0, PT, PT, PT, PT, 0x80, 0x8 ;  /* 0x000000000008781c */ /* 0x000fc80003f0f070 */
[----:B------:R-:W-:-:S13]  /*02d0*/  ISETP.GT.AND P1, PT, R5, 0xc, PT ;  /* 0x0000000c0500780c */ /* 0x000fda0003f24270 */
[----:B------:R-:W-:Y:S05]  /*02e0*/  @!P1 BRA `(.L_x_4) ;  /* 0x0000000800189947 */ /* 0x000fea0003800000 */
[----:B------:R-:W-:-:S13]  /*02f0*/  PLOP3.LUT P0, PT, PT, PT, PT, 0x8, 0x80 ;  /* 0x000000000080781c */ /* 0x000fda0003f0e170 */
.L_x_5:
[----:B--2---:R-:W0:Y:S04]  /*0300*/  LDS.64 R8, [UR6+-0x8] ;  /* 0xfffff806ff087984 */ /* 0x004e280008000a00 */
[----:B------:R-:W2:Y:S01]  /*0310*/  LDS.64 R6, [UR7+-0x8] ;  /* 0xfffff807ff067984 */ /* 0x000ea20008000a00 */
[----:B0-----:R-:W-:-:S05]  /*0320*/  LEA R5, R8, R3, 0x2 ;  /* 0x0000000308057211 */ /* 0x001fca00078e10ff */
[----:B------:R-:W2:Y:S04]  /*0330*/  LDL R11, [R5] ;  /* 0x00000000050b7983 */ /* 0x000ea80000100800 */
[----:B------:R-:W3:Y:S01]  /*0340*/  LDL R8, [R5+0xc] ;  /* 0x00000c0005087983 */ /* 0x000ee20000100800 */
[----:B--2---:R-:W-:Y:S01]  /*0350*/  FADD R6, R6, R11 ;  /* 0x0000000b06067221 */ /* 0x004fe20000000000 */
[----:B------:R-:W-:Y:S02]  /*0360*/  IMAD R11, R9, 0x4, R3 ;  /* 0x00000004090b7824 */ /* 0x000fe400078e0203 */
[----:B---3--:R-:W-:Y:S02]  /*0370*/  VIADD R10, R8, 0x1 ;  /* 0x00000001080a7836 */ /* 0x008fe40000000000 */
[----:B------:R-:W-:Y:S04]  /*0380*/  STL [R5], R6 ;  /* 0x0000000605007387 */ /* 0x000fe80000100800 */
[----:B------:R-:W-:Y:S04]  /*0390*/  STL [R5+0xc], R10 ;  /* 0x00000c0a05007387 */ /* 0x000fe80000100800 */
[----:B------:R-:W2:Y:S04]  /*03a0*/  LDL R12, [R11] ;  /* 0x000000000b0c7983 */ /* 0x000ea80000100800 */
[----:B------:R-:W3:Y:S04]  /*03b0*/  LDL R13, [R11+0xc] ;  /* 0x00000c000b0d7983 */ /* 0x000ee80000100800 */
[----:B------:R-:W0:Y:S01]  /*03c0*/  LDS.64 R8, [UR6] ;  /* 0x00000006ff087984 */ /* 0x000e220008000a00 */
[----:B--2---:R-:W-:-:S03]  /*03d0*/  FADD R12, R12, R7 ;  /* 0x000000070c0c7221 */ /* 0x004fc60000000000 */
[----:B------:R-:W2:Y:S01]  /*03e0*/  LDS.64 R6, [UR7] ;  /* 0x00000007ff067984 */ /* 0x000ea20008000a00 */
[----:B---3--:R-:W-:Y:S01]  /*03f0*/  IADD3 R16, PT, PT, R13, 0x1, RZ ;  /* 0x000000010d107810 */ /* 0x008fe20007ffe0ff */
[----:B0-----:R-:W-:Y:S02]  /*0400*/  IMAD R13, R8, 0x4, R3 ;  /* 0x00000004080d7824 */ /* 0x001fe400078e0203 */
[----:B------:R0:W-:Y:S04]  /*0410*/  STL [R11], R12 ;  /* 0x0000000c0b007387 */ /* 0x0001e80000100800 */
[----:B------:R-:W-:Y:S04]  /*0420*/  STL [R11+0xc], R16 ;  /* 0x00000c100b007387 */ /* 0x000fe80000100800 */
[----:B------:R-:W2:Y:S04]  /*0430*/  LDL R15, [R13] ;  /* 0x000000000d0f7983 */ /* 0x000ea80000100800 */
[----:B------:R-:W3:Y:S01]  /*0440*/  LDL R8, [R13+0xc] ;  /* 0x00000c000d087983 */ /* 0x000ee20000100800 */
[----:B------:R-:W-:Y:S01]  /*0450*/  LEA R5, R9, R3, 0x2 ;  /* 0x0000000309057211 */ /* 0x000fe200078e10ff */
[----:B--2---:R-:W-:Y:S01]  /*0460*/  FADD R6, R6, R15 ;  /* 0x0000000f06067221 */ /* 0x004fe20000000000 */
[----:B---3--:R-:W-:-:S04]  /*0470*/  VIADD R10, R8, 0x1 ;  /* 0x00000001080a7836 */ /* 0x008fc80000000000 */
[----:B------:R-:W-:Y:S04]  /*0480*/  STL [R13], R6 ;  /* 0x000000060d007387 */ /* 0x000fe80000100800 */
[----:B------:R-:W-:Y:S04]  /*0490*/  STL [R13+0xc], R10 ;  /* 0x00000c0a0d007387 */ /* 0x000fe80000100800 */
[----:B------:R-:W2:Y:S04]  /*04a0*/  LDL R18, [R5] ;  /* 0x0000000005127983 */ /* 0x000ea80000100800 */
[----:B0-----:R-:W3:Y:S04]  /*04b0*/  LDL R12, [R5+0xc] ;  /* 0x00000c00050c7983 */ /* 0x001ee80000100800 */
[----:B------:R-:W0:Y:S02]  /*04c0*/  LDS.64 R8, [UR6+0x8] ;  /* 0x00000806ff087984 */ /* 0x000e240008000a00 */
[----:B0-----:R-:W-:-:S02]  /*04d0*/  IMAD R11, R8, 0x4, R3 ;  /* 0x00000004080b7824 */ /* 0x001fc400078e0203 */
[----:B--2---:R-:W-:Y:S02]  /*04e0*/  FADD R18, R18, R7 ;  /* 0x0000000712127221 */ /* 0x004fe40000000000 */
[----:B------:R-:W0:Y:S01]  /*04f0*/  LDS.64 R6, [UR7+0x8] ;  /* 0x00000807ff067984 */ /* 0x000e220008000a00 */
[----:B---3--:R-:W-:-:S03]  /*0500*/  VIADD R12, R12, 0x1 ;  /* 0x000000010c0c7836 */ /* 0x008fc60000000000 */
[----:B------:R-:W-:Y:S04]  /*0510*/  STL [R5], R18 ;  /* 0x0000001205007387 */ /* 0x000fe80000100800 */
[----:B------:R-:W-:Y:S04]  /*0520*/  STL [R5+0xc], R12 ;  /* 0x00000c0c05007387 */ /* 0x000fe80000100800 */
[----:B------:R-:W0:Y:S04]  /*0530*/  LDL R15, [R11] ;  /* 0x000000000b0f7983 */ /* 0x000e280000100800 */
[----:B------:R-:W2:Y:S01]  /*0540*/  LDL R8, [R11+0xc] ;  /* 0x00000c000b087983 */ /* 0x000ea20000100800 */
[----:B------:R-:W-:-:S02]  /*0550*/  IMAD R13, R9, 0x4, R3 ;  /* 0x00000004090d7824 */ /* 0x000fc400078e0203 */
[----:B0-----:R-:W-:Y:S01]  /*0560*/  FADD R6, R6, R15 ;  /* 0x0000000f06067221 */ /* 0x001fe20000000000 */
[----:B--2---:R-:W-:-:S04]  /*0570*/  IADD3 R10, PT, PT, R8, 0x1, RZ ;  /* 0x00000001080a7810 */ /* 0x004fc80007ffe0ff */
[----:B------:R-:W-:Y:S04]  /*0580*/  STL [R11], R6 ;  /* 0x000000060b007387 */ /* 0x000fe80000100800 */
[----:B------:R-:W-:Y:S04]  /*0590*/  STL [R11+0xc], R10 ;  /* 0x00000c0a0b007387 */ /* 0x000fe80000100800 */
[----:B------:R-:W2:Y:S04]  /*05a0*/  LDL R16, [R13] ;  /* 0x000000000d107983 */ /* 0x000ea80000100800 */
[----:B------:R-:W3:Y:S04]  /*05b0*/  LDL R15, [R13+0xc] ;  /* 0x00000c000d0f7983 */ /* 0x000ee80000100800 */
[----:B------:R-:W0:Y:S02]  /*05c0*/  LDS.64 R8, [UR6+0x10] ;  /* 0x00001006ff087984 */ /* 0x000e240008000a00 */
[----:B0-----:R-:W-:Y:S01]  /*05d0*/  LEA R5, R8, R3, 0x2 ;  /* 0x0000000308057211 */ /* 0x001fe200078e10ff */
[----:B--2---:R-:W-:-:S02]  /*05e0*/  FADD R16, R16, R7 ;  /* 0x0000000710107221 */ /* 0x004fc40000000000 */
        /* <DEDUP_REMOVED lines=8> */
[----:B--2---:R-:W-:-:S04]  /*0670*/  VIADD R10, R8, 0x1 ;  /* 0x00000001080a7836 */ /* 0x004fc80000000000 */
[----:B------:R-:W-:Y:S04]  /*0680*/  STL [R5], R6 ;  /* 0x0000000605007387 */ /* 0x000fe80000100800 */
[----:B------:R-:W-:Y:S04]  /*0690*/  STL [R5+0xc], R10 ;  /* 0x00000c0a05007387 */ /* 0x000fe80000100800 */
[----:B------:R-:W2:Y:S04]  /*06a0*/  LDL R18, [R11] ;  /* 0x000000000b127983 */ /* 0x000ea80000100800 */
[----:B------:R-:W3:Y:S04]  /*06b0*/  LDL R15, [R11+0xc] ;  /* 0x00000c000b0f7983 */ /* 0x000ee80000100800 */
[----:B------:R-:W0:Y:S02]  /*06c0*/  LDS.64 R8, [UR6+0x18] ;  /* 0x00001806ff087984 */ /* 0x000e240008000a00 */
[----:B0-----:R-:W-:-:S02]  /*06d0*/  IMAD R13, R8, 0x4, R3 ;  /* 0x00000004080d7824 */ /* 0x001fc400078e0203 */
[----:B--2---:R-:W-:Y:S02]  /*06e0*/  FADD R18, R18, R7 ;  /* 0x0000000712127221 */ /* 0x004fe40000000000 */
[----:B------:R-:W0:Y:S01]  /*06f0*/  LDS.64 R6, [UR7+0x18] ;  /* 0x00001807ff067984 */ /* 0x000e220008000a00 */
[----:B---3--:R-:W-:-:S03]  /*0700*/  IADD3 R12, PT, PT, R15, 0x1, RZ ;  /* 0x000000010f0c7810 */ /* 0x008fc60007ffe0ff */
[----:B------:R-:W-:Y:S04]  /*0710*/  STL [R11], R18 ;  /* 0x000000120b007387 */ /* 0x000fe80000100800 */
[----:B------:R-:W-:Y:S04]  /*0720*/  STL [R11+0xc], R12 ;  /* 0x00000c0c0b007387 */ /* 0x000fe80000100800 */
[----:B------:R-:W0:Y:S04]  /*0730*/  LDL R15, [R13] ;  /* 0x000000000d0f7983 */ /* 0x000e280000100800 */
[----:B------:R-:W2:Y:S01]  /*0740*/  LDL R8, [R13+0xc] ;  /* 0x00000c000d087983 */ /* 0x000ea20000100800 */
[----:B------:R-:W-:Y:S01]  /*0750*/  LEA R5, R9, R3, 0x2 ;  /* 0x0000000309057211 */ /* 0x000fe200078e10ff */
        /* <DEDUP_REMOVED lines=43> */
[----:B------:R2:W-:Y:S04]  /*0a10*/  STL [R11], R16 ;  /* 0x000000100b007387 */ /* 0x0005e80000100800 */
[----:B------:R2:W-:Y:S04]  /*0a20*/  STL [R11+0xc], R12 ;  /* 0x00000c0c0b007387 */ /* 0x0005e80000100800 */
[----:B------:R-:W0:Y:S04]  /*0a30*/  LDL R13, [R8] ;  /* 0x00000000080d7983 */ /* 0x000e280000100800 */
[----:B------:R-:W3:Y:S01]  /*0a40*/  LDL R15, [R8+0xc] ;  /* 0x00000c00080f7983 */ /* 0x000ee20000100800 */
[----:B------:R-:W-:Y:S01]  /*0a50*/  LEA R9, R9, R3, 0x2 ;  /* 0x0000000309097211 */ /* 0x000fe200078e10ff */
[----:B0-----:R-:W-:Y:S01]  /*0a60*/  FADD R13, R6, R13 ;  /* 0x0000000d060d7221 */ /* 0x001fe20000000000 */
[----:B---3--:R-:W-:-:S04]  /*0a70*/  VIADD R15, R15, 0x1 ;  /* 0x000000010f0f7836 */ /* 0x008fc80000000000 */
[----:B------:R2:W-:Y:S04]  /*0a80*/  STL [R8], R13 ;  /* 0x0000000d08007387 */ /* 0x0005e80000100800 */
[----:B------:R2:W-:Y:S04]  /*0a90*/  STL [R8+0xc], R15 ;  /* 0x00000c0f08007387 */ /* 0x0005e80000100800 */
[----:B------:R-:W3:Y:S04]  /*0aa0*/  LDL R6, [R9] ;  /* 0x0000000009067983 */ /* 0x000ee80000100800 */
[----:B------:R-:W4:Y:S01]  /*0ab0*/  LDL R5, [R9+0xc] ;  /* 0x00000c0009057983 */ /* 0x000f220000100800 */
[----:B------:R-:W-:Y:S01]  /*0ac0*/  VIADD R4, R4, 0x10 ;  /* 0x0000001004047836 */ /* 0x000fe20000000000 */
[----:B------:R-:W-:-:S02]  /*0ad0*/  UIADD3 UR6, UPT, UPT, UR6, 0x40, URZ ;  /* 0x0000004006067890 */ /* 0x000fc4000fffe0ff */
[----:B------:R-:W-:Y:S02]  /*0ae0*/  UIADD3 UR7, UPT, UPT, UR7, 0x40, URZ ;  /* 0x0000004007077890 */ /* 0x000fe4000fffe0ff */
[----:B------:R-:W-:Y:S01]  /*0af0*/  ISETP.GE.AND P1, PT, R4, -0xc, PT ;  /* 0xfffffff40400780c */ /* 0x000fe20003f26270 */
[----:B---3--:R-:W-:Y:S01]  /*0b00*/  FADD R6, R6, R7 ;  /* 0x0000000706067221 */ /* 0x008fe20000000000 */
[----:B----4-:R-:W-:-:S04]  /*0b10*/  VIADD R10, R5, 0x1 ;  /* 0x00000001050a7836 */ /* 0x010fc80000000000 */
[----:B------:R2:W-:Y:S04]  /*0b20*/  STL [R9], R6 ;  /* 0x0000000609007387 */ /* 0x0005e80000100800 */
[----:B------:R2:W-:Y:S03]  /*0b30*/  STL [R9+0xc], R10 ;  /* 0x00000c0a09007387 */ /* 0x0005e60000100800 */
[----:B------:R-:W-:Y:S05]  /*0b40*/  @!P1 BRA `(.L_x_5) ;  /* 0xfffffff400ec9947 */ /* 0x000fea000383ffff */
.L_x_4:
[----:B------:R-:W-:-:S04]  /*0b50*/  IADD3 R5, PT, PT, -R4, RZ, RZ ;  /* 0x000000ff04057210 */ /* 0x000fc80007ffe1ff */
[----:B------:R-:W-:-:S13]  /*0b60*/  ISETP.GT.AND P1, PT, R5, 0x4, PT ;  /* 0x000000040500780c */ /* 0x000fda0003f24270 */
[----:B------:R-:W-:Y:S05]  /*0b70*/  @!P1 BRA `(.L_x_6) ;  /* 0x0000000400109947 */ /* 0x000fea0003800000 */
[----:B--2---:R-:W0:Y:S04]  /*0b80*/  LDS.64 R8, [UR6+-0x8] ;  /* 0xfffff806ff087984 */ /* 0x004e280008000a00 */
[----:B------:R-:W2:Y:S01]  /*0b90*/  LDS.64 R6, [UR7+-0x8] ;  /* 0xfffff807ff067984 */ /* 0x000ea20008000a00 */
[----:B0-----:R-:W-:-:S05]  /*0ba0*/  IMAD R5, R8, 0x4, R3 ;  /* 0x0000000408057824 */ /* 0x001fca00078e0203 */
[----:B------:R-:W2:Y:S04]  /*0bb0*/  LDL R11, [R5] ;  /* 0x00000000050b7983 */ /* 0x000ea80000100800 */
[----:B------:R-:W3:Y:S01]  /*0bc0*/  LDL R8, [R5+0xc] ;  /* 0x00000c0005087983 */ /* 0x000ee20000100800 */
[----:B--2---:R-:W-:Y:S01]  /*0bd0*/  FADD R6, R6, R11 ;  /* 0x0000000b06067221 */ /* 0x004fe20000000000 */
[----:B------:R-:W-:Y:S01]  /*0be0*/  LEA R11, R9, R3, 0x2 ;  /* 0x00000003090b7211 */ /* 0x000fe200078e10ff */
[----:B---3--:R-:W-:-:S03]  /*0bf0*/  VIADD R10, R8, 0x1 ;  /* 0x00000001080a7836 */ /* 0x008fc60000000000 */
[----:B------:R-:W-:Y:S04]  /*0c00*/  STL [R5], R6 ;  /* 0x0000000605007387 */ /* 0x000fe80000100800 */
[----:B------:R-:W-:Y:S04]  /*0c10*/  STL [R5+0xc], R10 ;  /* 0x00000c0a05007387 */ /* 0x000fe80000100800 */
[----:B------:R-:W2:Y:S04]  /*0c20*/  LDL R12, [R11] ;  /* 0x000000000b0c7983 */ /* 0x000ea80000100800 */
[----:B------:R-:W3:Y:S04]  /*0c30*/  LDL R13, [R11+0xc] ;  /* 0x00000c000b0d7983 */ /* 0x000ee80000100800 */
[----:B------:R-:W0:Y:S01]  /*0c40*/  LDS.64 R8, [UR6] ;  /* 0x00000006ff087984 */ /* 0x000e220008000a00 */
[----:B--2---:R-:W-:-:S03]  /*0c50*/  FADD R12, R12, R7 ;  /* 0x000000070c0c7221 */ /* 0x004fc60000000000 */
[----:B------:R-:W2:Y:S01]  /*0c60*/  LDS.64 R6, [UR7] ;  /* 0x00000007ff067984 */ /* 0x000ea20008000a00 */
[----:B---3--:R-:W-:Y:S02]  /*0c70*/  VIADD R16, R13, 0x1 ;  /* 0x000000010d107836 */ /* 0x008fe40000000000 */
[--C-:B0-----:R-:W-:Y:S01]  /*0c80*/  IMAD R13, R8, 0x4, R3.reuse ;  /* 0x00000004080d7824 */ /* 0x101fe200078e0203 */
[----:B------:R0:W-:Y:S04]  /*0c90*/  STL [R11], R12 ;  /* 0x0000000c0b007387 */ /* 0x0001e80000100800 */
[----:B------:R-:W-:Y:S04]  /*0ca0*/  STL [R11+0xc], R16 ;  /* 0x00000c100b007387 */ /* 0x000fe80000100800 */
[----:B------:R-:W2:Y:S04]  /*0cb0*/  LDL R15, [R13] ;  /* 0x000000000d0f7983 */ /* 0x000ea80000100800 */
[----:B------:R-:W3:Y:S01]  /*0cc0*/  LDL R8, [R13+0xc] ;  /* 0x00000c000d087983 */ /* 0x000ee20000100800 */
[----:B------:R-:W-:-:S02]  /*0cd0*/  IMAD R5, R9, 0x4, R3 ;  /* 0x0000000409057824 */ /* 0x000fc400078e0203 */
[----:B--2---:R-:W-:Y:S01]  /*0ce0*/  FADD R6, R6, R15 ;  /* 0x0000000f06067221 */ /* 0x004fe20000000000 */
[----:B---3--:R-:W-:-:S04]  /*0cf0*/  IADD3 R10, PT, PT, R8, 0x1, RZ ;  /* 0x00000001080a7810 */ /* 0x008fc80007ffe0ff */
[----:B------:R-:W-:Y:S04]  /*0d00*/  STL [R13], R6 ;  /* 0x000000060d007387 */ /* 0x000fe80000100800 */
[----:B------:R-:W-:Y:S04]  /*0d10*/  STL [R13+0xc], R10 ;  /* 0x00000c0a0d007387 */ /* 0x000fe80000100800 */
[----:B------:R-:W2:Y:S04]  /*0d20*/  LDL R18, [R5] ;  /* 0x0000000005127983 */ /* 0x000ea80000100800 */
[----:B0-----:R-:W3:Y:S04]  /*0d30*/  LDL R12, [R5+0xc] ;  /* 0x00000c00050c7983 */ /* 0x001ee80000100800 */
        /* <DEDUP_REMOVED lines=21> */
[----:B------:R3:W-:Y:S04]  /*0e90*/  STL [R13], R16 ;  /* 0x000000100d007387 */ /* 0x0007e80000100800 */
[----:B------:R3:W-:Y:S04]  /*0ea0*/  STL [R13+0xc], R12 ;  /* 0x00000c0c0d007387 */ /* 0x0007e80000100800 */
[----:B------:R-:W0:Y:S04]  /*0eb0*/  LDL R5, [R8] ;  /* 0x0000000008057983 */ /* 0x000e280000100800 */
[----:B------:R-:W2:Y:S01]  /*0ec0*/  LDL R15, [R8+0xc] ;  /* 0x00000c00080f7983 */ /* 0x000ea20000100800 */
[----:B------:R-:W-:Y:S01]  /*0ed0*/  LEA R9, R9, R3, 0x2 ;  /* 0x0000000309097211 */ /* 0x000fe200078e10ff */
[----:B0-----:R-:W-:Y:S01]  /*0ee0*/  FADD R5, R6, R5 ;  /* 0x0000000506057221 */ /* 0x001fe20000000000 */
[----:B--2---:R-:W-:-:S04]  /*0ef0*/  VIADD R15, R15, 0x1 ;  /* 0x000000010f0f7836 */ /* 0x004fc80000000000 */
[----:B------:R3:W-:Y:S04]  /*0f00*/  STL [R8], R5 ;  /* 0x0000000508007387 */ /* 0x0007e80000100800 */
[----:B------:R3:W-:Y:S04]  /*0f10*/  STL [R8+0xc], R15 ;  /* 0x00000c0f08007387 */ /* 0x0007e80000100800 */
[----:B------:R-:W2:Y:S04]  /*0f20*/  LDL R6, [R9] ;  /* 0x0000000009067983 */ /* 0x000ea80000100800 */
[----:B------:R-:W4:Y:S01]  /*0f30*/  LDL R10, [R9+0xc] ;  /* 0x00000c00090a7983 */ /* 0x000f220000100800 */
[----:B------:R-:W-:Y:S01]  /*0f40*/  PLOP3.LUT P0, PT, PT, PT, PT, 0x8, 0x80 ;  /* 0x000000000080781c */ /* 0x000fe20003f0e170 */
[----:B------:R-:W-:Y:S01]  /*0f50*/  UIADD3 UR6, UPT, UPT, UR6, 0x20, URZ ;  /* 0x0000002006067890 */ /* 0x000fe2000fffe0ff */
[----:B------:R-:W-:Y:S01]  /*0f60*/  IADD3 R4, PT, PT, R4, 0x8, RZ ;  /* 0x0000000804047810 */ /* 0x000fe20007ffe0ff */
[----:B------:R-:W-:Y:S01]  /*0f70*/  UIADD3 UR7, UPT, UPT, UR7, 0x20, URZ ;  /* 0x0000002007077890 */ /* 0x000fe2000fffe0ff */
[----:B--2---:R-:W-:Y:S01]  /*0f80*/  FADD R6, R6, R7 ;  /* 0x0000000706067221 */ /* 0x004fe20000000000 */
[----:B----4-:R-:W-:-:S04]  /*0f90*/  VIADD R10, R10, 0x1 ;  /* 0x000000010a0a7836 */ /* 0x010fc80000000000 */
[----:B------:R3:W-:Y:S04]  /*0fa0*/  STL [R9], R6 ;  /* 0x0000000609007387 */ /* 0x0007e80000100800 */
[----:B------:R3:W-:Y:S02]  /*0fb0*/  STL [R9+0xc], R10 ;  /* 0x00000c0a09007387 */ /* 0x0007e40000100800 */
.L_x_6:
[----:B------:R-:W-:-:S13]  /*0fc0*/  ISETP.NE.OR P0, PT, R4, RZ, P0 ;  /* 0x000000ff0400720c */ /* 0x000fda0000705670 */
[----:B------:R-:W-:Y:S05]  /*0fd0*/  @!P0 BRA `(.L_x_2) ;  /* 0x0000000000948947 */ /* 0x000fea0003800000 */
.L_x_3:
[----:B--234-:R-:W0:Y:S04]  /*0fe0*/  LDS.64 R8, [UR6+-0x8] ;  /* 0xfffff806ff087984 */ /* 0x01ce280008000a00 */
[----:B------:R-:W2:Y:S01]  /*0ff0*/  LDS.64 R6, [UR7+-0x8] ;  /* 0xfffff807ff067984 */ /* 0x000ea20008000a00 */
[----:B0-----:R-:W-:-:S05]  /*1000*/  IMAD R5, R8, 0x4, R3 ;  /* 0x0000000408057824 */ /* 0x001fca00078e0203 */
[----:B------:R-:W2:Y:S04]  /*1010*/  LDL R11, [R5] ;  /* 0x00000000050b7983 */ /* 0x000ea80000100800 */
[----:B------:R-:W3:Y:S01]  /*1020*/  LDL R8, [R5+0xc] ;  /* 0x00000c0005087983 */ /* 0x000ee20000100800 */
[----:B--2---:R-:W-:Y:S01]  /*1030*/  FADD R6, R6, R11 ;  /* 0x0000000b06067221 */ /* 0x004fe20000000000 */
[----:B------:R-:W-:Y:S01]  /*1040*/  IMAD R11, R9, 0x4, R3 ;  /* 0x00000004090b7824 */ /* 0x000fe200078e0203 */
[----:B---3--:R-:W-:-:S03]  /*1050*/  IADD3 R10, PT, PT, R8, 0x1, RZ ;  /* 0x00000001080a7810 */ /* 0x008fc60007ffe0ff */
[----:B------:R-:W-:Y:S04]  /*1060*/  STL [R5], R6 ;  /* 0x0000000605007387 */ /* 0x000fe80000100800 */
[----:B------:R-:W-:Y:S04]  /*1070*/  STL [R5+0xc], R10 ;  /* 0x00000c0a05007387 */ /* 0x000fe80000100800 */
[----:B------:R-:W2:Y:S04]  /*1080*/  LDL R12, [R11] ;  /* 0x000000000b0c7983 */ /* 0x000ea80000100800 */
[----:B------:R-:W3:Y:S04]  /*1090*/  LDL R13, [R11+0xc] ;  /* 0x00000c000b0d7983 */ /* 0x000ee80000100800 */
[----:B------:R-:W0:Y:S02]  /*10a0*/  LDS.64 R8, [UR6] ;  /* 0x00000006ff087984 */ /* 0x000e240008000a00 */
[----:B0-----:R-:W-:-:S02]  /*10b0*/  IMAD R8, R8, 0x4, R3 ;  /* 0x0000000408087824 */ /* 0x001fc400078e0203 */
[----:B--2---:R-:W-:Y:S02]  /*10c0*/  FADD R12, R12, R7 ;  /* 0x000000070c0c7221 */ /* 0x004fe40000000000 */
[----:B------:R-:W0:Y:S01]  /*10d0*/  LDS.64 R6, [UR7] ;  /* 0x00000007ff067984 */ /* 0x000e220008000a00 */
[----:B---3--:R-:W-:-:S03]  /*10e0*/  IADD3 R16, PT, PT, R13, 0x1, RZ ;  /* 0x000000010d107810 */ /* 0x008fc60007ffe0ff */
[----:B------:R4:W-:Y:S04]  /*10f0*/  STL [R11], R12 ;  /* 0x0000000c0b007387 */ /* 0x0009e80000100800 */
[----:B------:R4:W-:Y:S04]  /*1100*/  STL [R11+0xc], R16 ;  /* 0x00000c100b007387 */ /* 0x0009e80000100800 */
[----:B------:R-:W0:Y:S04]  /*1110*/  LDL R13, [R8] ;  /* 0x00000000080d7983 */ /* 0x000e280000100800 */
[----:B------:R-:W2:Y:S01]  /*1120*/  LDL R15, [R8+0xc] ;  /* 0x00000c00080f7983 */ /* 0x000ea20000100800 */
[----:B------:R-:W-:-:S02]  /*1130*/  IMAD R9, R9, 0x4, R3 ;  /* 0x0000000409097824 */ /* 0x000fc400078e0203 */
[----:B0-----:R-:W-:Y:S01]  /*1140*/  FADD R13, R6, R13 ;  /* 0x0000000d060d7221 */ /* 0x001fe20000000000 */
[----:B--2---:R-:W-:-:S04]  /*1150*/  IADD3 R15, PT, PT, R15, 0x1, RZ ;  /* 0x000000010f0f7810 */ /* 0x004fc80007ffe0ff */
[----:B------:R4:W-:Y:S04]  /*1160*/  STL [R8], R13 ;  /* 0x0000000d08007387 */ /* 0x0009e80000100800 */
[----:B------:R4:W-:Y:S04]  /*1170*/  STL [R8+0xc], R15 ;  /* 0x00000c0f08007387 */ /* 0x0009e80000100800 */
[----:B------:R-:W2:Y:S04]  /*1180*/  LDL R6, [R9] ;  /* 0x0000000009067983 */ /* 0x000ea80000100800 */
[----:B------:R-:W3:Y:S01]  /*1190*/  LDL R5, [R9+0xc] ;  /* 0x00000c0009057983 */ /* 0x000ee20000100800 */
[----:B------:R-:W-:Y:S01]  /*11a0*/  VIADD R4, R4, 0x4 ;  /* 0x0000000404047836 */ /* 0x000fe20000000000 */
[----:B------:R-:W-:-:S02]  /*11b0*/  UIADD3 UR6, UPT, UPT, UR6, 0x10, URZ ;  /* 0x0000001006067890 */ /* 0x000fc4000fffe0ff */
[----:B------:R-:W-:Y:S02]  /*11c0*/  UIADD3 UR7, UPT, UPT, UR7, 0x10, URZ ;  /* 0x0000001007077890 */ /* 0x000fe4000fffe0ff */
[----:B------:R-:W-:Y:S01]  /*11d0*/  ISETP.NE.AND P0, PT, R4, RZ, PT ;  /* 0x000000ff0400720c */ /* 0x000fe20003f05270 */
[----:B--2---:R-:W-:Y:S01]  /*11e0*/  FADD R6, R6, R7 ;  /* 0x0000000706067221 */ /* 0x004fe20000000000 */
[----:B---3--:R-:W-:-:S04]  /*11f0*/  IADD3 R10, PT, PT, R5, 0x1, RZ ;  /* 0x00000001050a7810 */ /* 0x008fc80007ffe0ff */
[----:B------:R4:W-:Y:S04]  /*1200*/  STL [R9], R6 ;  /* 0x0000000609007387 */ /* 0x0009e80000100800 */
[----:B------:R4:W-:Y:S03]  /*1210*/  STL [R9+0xc], R10 ;  /* 0x00000c0a09007387 */ /* 0x0009e60000100800 */
[----:B------:R-:W-:Y:S05]  /*1220*/  @P0 BRA `(.L_x_3) ;  /* 0xfffffffc006c0947 */ /* 0x000fea000383ffff */
.L_x_2:
[----:B------:R-:W-:-:S13]  /*1230*/  ISETP.NE.AND P0, PT, R0, RZ, PT ;  /* 0x000000ff0000720c */ /* 0x000fda0003f05270 */
[----:B------:R-:W-:Y:S05]  /*1240*/  @!P0 BRA `(.L_x_7) ;  /* 0x0000000000448947 */ /* 0x000fea0003800000 */
[----:B------:R-:W-:Y:S02]  /*1250*/  IADD3 R4, PT, PT, -R0, RZ, RZ ;  /* 0x000000ff00047210 */ /* 0x000fe40007ffe1ff */
[C---:B------:R-:W-:Y:S02]  /*1260*/  LEA R0, R2.reuse, UR4, 0x2 ;  /* 0x0000000402007c11 */ /* 0x040fe4000f8e10ff */
[----:B------:R-:W-:-:S07]  /*1270*/  LEA R2, R2, UR5, 0x2 ;  /* 0x0000000502027c11 */ /* 0x000fce000f8e10ff */
.L_x_8:
[----:B0-234-:R-:W0:Y:S04]  /*1280*/  LDS R6, [R2] ;  /* 0x0000000002067984 */ /* 0x01de280000000800 */
[----:B------:R2:W3:Y:S01]  /*1290*/  LDS R5, [R0] ;  /* 0x0000000000057984 */ /* 0x0004e20000000800 */
[----:B0-----:R-:W-:-:S05]  /*12a0*/  IMAD R6, R6, 0x4, R3 ;  /* 0x0000000406067824 */ /* 0x001fca00078e0203 */
[----:B------:R-:W3:Y:S04]  /*12b0*/  LDL R8, [R6] ;  /* 0x0000000006087983 */ /* 0x000ee80000100800 */
[----:B------:R-:W4:Y:S01]  /*12c0*/  LDL R7, [R6+0xc] ;  /* 0x00000c0006077983 */ /* 0x000f220000100800 */
[----:B------:R-:W-:Y:S01]  /*12d0*/  VIADD R4, R4, 0x1 ;  /* 0x0000000104047836 */ /* 0x000fe20000000000 */
[----:B------:R-:W-:Y:S01]  /*12e0*/  IADD3 R2, PT, PT, R2, 0x4, RZ ;  /* 0x0000000402027810 */ /* 0x000fe20007ffe0ff */
[----:B--2---:R-:W-:-:S03]  /*12f0*/  VIADD R0, R0, 0x4 ;  /* 0x0000000400007836 */ /* 0x004fc60000000000 */
[----:B------:R-:W-:Y:S01]  /*1300*/  ISETP.NE.AND P0, PT, R4, RZ, PT ;  /* 0x000000ff0400720c */ /* 0x000fe20003f05270 */
[----:B---3--:R-:W-:Y:S01]  /*1310*/  FADD R5, R5, R8 ;  /* 0x0000000805057221 */ /* 0x008fe20000000000 */
[----:B----4-:R-:W-:-:S04]  /*1320*/  IADD3 R7, PT, PT, R7, 0x1, RZ ;  /* 0x0000000107077810 */ /* 0x010fc80007ffe0ff */
[----:B------:R0:W-:Y:S04]  /*1330*/  STL [R6], R5 ;  /* 0x0000000506007387 */ /* 0x0001e80000100800 */
[----:B------:R0:W-:Y:S03]  /*1340*/  STL [R6+0xc], R7 ;  /* 0x00000c0706007387 */ /* 0x0001e60000100800 */
[----:B------:R-:W-:Y:S05]  /*1350*/  @P0 BRA `(.L_x_8) ;  /* 0xfffffffc00c80947 */ /* 0x000fea000383ffff */
.L_x_7:
[----:B--234-:R-:W2:Y:S01]  /*1360*/  LDL.64 R16, [R1] ;  /* 0x0000000001107983 */ /* 0x01cea20000100a00 */
[----:B------:R-:W3:Y:S03]  /*1370*/  LDCU.128 UR8, c[0x0][0x390] ;  /* 0x00007200ff0877ac */ /* 0x000ee60008000c00 */
[----:B------:R-:W4:Y:S04]  /*1380*/  LDL.64 R12, [R1+0x8] ;  /* 0x00000800010c7983 */ /* 0x000f280000100a00 */
[----:B------:R-:W5:Y:S01]  /*1390*/  LDL.64 R8, [R1+0x10] ;  /* 0x0000100001087983 */ /* 0x000f620000100a00 */
[----:B------:R-:W2:Y:S08]  /*13a0*/  LDC.64 R2, c[0x0][0x390] ;  /* 0x0000e400ff027b82 */ /* 0x000eb00000000a00 */
[----:B0-----:R-:W4:Y:S01]  /*13b0*/  LDC.64 R4, c[0x0][0x398] ;  /* 0x0000e600ff047b82 */ /* 0x001f220000000a00 */
[----:B---3--:R-:W-:-:S02]  /*13c0*/  UIADD3 UR6, UP0, UPT, UR8, 0x4, URZ ;  /* 0x0000000408067890 */ /* 0x008fc4000ff1e0ff */
[----:B------:R-:W-:Y:S02]  /*13d0*/  UIADD3 UR8, UP1, UPT, UR10, 0x4, URZ ;  /* 0x000000040a087890 */ /* 0x000fe4000ff3e0ff */
[----:B------:R-:W-:Y:S02]  /*13e0*/  UIADD3.X UR7, UPT, UPT, URZ, UR9, URZ, UP0, !UPT ;  /* 0x00000009ff077290 */ /* 0x000fe400087fe4ff */
[----:B------:R-:W-:Y:S01]  /*13f0*/  UIADD3.X UR9, UPT, UPT, URZ, UR11, URZ, UP1, !UPT ;  /* 0x0000000bff097290 */ /* 0x000fe20008ffe4ff */
[----:B------:R-:W-:Y:S01]  /*1400*/  MOV R6, UR6 ;  /* 0x0000000600067c02 */ /* 0x000fe20008000f00 */
[----:B------:R-:W-:Y:S02]  /*1410*/  IMAD.U32 R10, RZ, RZ, UR8 ;  /* 0x00000008ff0a7e24 */ /* 0x000fe4000f8e00ff */
[----:B------:R-:W-:Y:S02]  /*1420*/  MOV R7, UR7 ;  /* 0x0000000700077c02 */ /* 0x000fe40008000f00 */
[----:B------:R-:W-:Y:S01]  /*1430*/  IMAD.U32 R11, RZ, RZ, UR9 ;  /* 0x00000009ff0b7e24 */ /* 0x000fe2000f8e00ff */
[----:B--2---:R2:W-:Y:S04]  /*1440*/  REDG.E.ADD.F32.FTZ.RN.STRONG.GPU desc[UR12][R2.64], R16 ;  /* 0x00000010020079a6 */ /* 0x0045e8000c12f30c */
[----:B----4-:R2:W-:Y:S04]  /*1450*/  REDG.E.ADD.STRONG.GPU desc[UR12][R4.64], R13 ;  /* 0x0000000d0400798e */ /* 0x0105e8000c12e10c */
[----:B------:R2:W-:Y:S04]  /*1460*/  REDG.E.ADD.F32.FTZ.RN.STRONG.GPU desc[UR12][R6.64], R17 ;  /* 0x00000011060079a6 */ /* 0x0005e8000c12f30c */
[----:B-----5:R2:W-:Y:S04]  /*1470*/  REDG.E.ADD.STRONG.GPU desc[UR12][R10.64], R8 ;  /* 0x000000080a00798e */ /* 0x0205e8000c12e10c */
[----:B------:R2:W-:Y:S04]  /*1480*/  REDG.E.ADD.F32.FTZ.RN.STRONG.GPU desc[UR12][R6.64+0x4], R12 ;  /* 0x0000040c060079a6 */ /* 0x0005e8000c12f30c */
[----:B------:R2:W-:Y:S02]  /*1490*/  REDG.E.ADD.STRONG.GPU desc[UR12][R10.64+0x4], R9 ;  /* 0x000004090a00798e */ /* 0x0005e4000c12e10c */
.L_x_1:
[----:B------:R-:W-:Y:S05]  /*14a0*/  BSYNC.RECONVERGENT B0 ;  /* 0x0000000000007941 */ /* 0x000fea0003800200 */
.L_x_0:
[----:B------:R-:W-:Y:S01]  /*14b0*/  BAR.SYNC.DEFER_BLOCKING 0x0 ;  /* 0x0000000000007b1d */ /* 0x000fe20000010000 */
[----:B------:R-:W-:-:S13]  /*14c0*/  ISETP.GT.AND P0, PT, R14, 0x2, PT ;  /* 0x000000020e00780c */ /* 0x000fda0003f04270 */
[----:B------:R-:W-:Y:S05]  /*14d0*/  @P0 EXIT ;  /* 0x000000000000094d */ /* 0x000fea0003800000 */
[----:B0-2---:R-:W0:Y:S08]  /*14e0*/  LDC.64 R2, c[0x0][0x398] ;  /* 0x0000e600ff027b82 */ /* 0x005e300000000a00 */
[----:B------:R-:W2:Y:S01]  /*14f0*/  LDC.64 R4, c[0x0][0x390] ;  /* 0x0000e400ff047b82 */ /* 0x000ea20000000a00 */
[----:B0-----:R-:W-:-:S06]  /*1500*/  IMAD.WIDE R2, R14, 0x4, R2 ;  /* 0x000000040e027825 */ /* 0x001fcc00078e0202 */
[----:B------:R-:W3:Y:S01]  /*1510*/  LDG.E R2, desc[UR12][R2.64] ;  /* 0x0000000c02027981 */ /* 0x000ee2000c1e1900 */
[----:B--2---:R-:W-:-:S05]  /*1520*/  IMAD.WIDE R14, R14, 0x4, R4 ;  /* 0x000000040e0e7825 */ /* 0x004fca00078e0204 */
[----:B------:R-:W2:Y:S01]  /*1530*/  LDG.E R0, desc[UR12][R14.64] ;  /* 0x0000000c0e007981 */ /* 0x000ea2000c1e1900 */
[----:B------:R-:W-:Y:S01]  /*1540*/  BSSY.RECONVERGENT B0, `(.L_x_9) ;  /* 0x000000d000007945 */ /* 0x000fe20003800200 */
[----:B---3--:R-:W-:-:S04]  /*1550*/  I2FP.F32.S32 R3, R2 ;  /* 0x0000000200037245 */ /* 0x008fc80000201400 */
[----:B------:R-:W0:Y:S08]  /*1560*/  MUFU.RCP R4, R3 ;  /* 0x0000000300047308 */ /* 0x000e300000001000 */
[----:B--2---:R-:W2:Y:S01]  /*1570*/  FCHK P0, R0, R3 ;  /* 0x0000000300007302 */ /* 0x004ea20000000000 */
[----:B0-----:R-:W-:-:S04]  /*1580*/  FFMA R5, -R3, R4, 1 ;  /* 0x3f80000003057423 */ /* 0x001fc80000000104 */
[----:B------:R-:W-:-:S04]  /*1590*/  FFMA R5, R4, R5, R4 ;  /* 0x0000000504057223 */ /* 0x000fc80000000004 */
[----:B------:R-:W-:-:S04]  /*15a0*/  FFMA R4, R0, R5, RZ ;  /* 0x0000000500047223 */ /* 0x000fc800000000ff */
[----:B------:R-:W-:-:S04]  /*15b0*/  FFMA R6, -R3, R4, R0 ;  /* 0x0000000403067223 */ /* 0x000fc80000000100 */
[----:B------:R-:W-:Y:S01]  /*15c0*/  FFMA R5, R5, R6, R4 ;  /* 0x0000000605057223 */ /* 0x000fe20000000004 */
[----:B--2---:R-:W-:Y:S06]  /*15d0*/  @!P0 BRA `(.L_x_10) ;  /* 0x00000000000c8947 */ /* 0x004fec0003800000 */
[----:B------:R-:W-:-:S07]  /*15e0*/  MOV R2, 0x1600 ;  /* 0x0000160000027802 */ /* 0x000fce0000000f00 */
[----:B-1----:R-:W-:Y:S05]  /*15f0*/  CALL.REL.NOINC `($__internal_0_$__cuda_sm3x_div_rn_noftz_f32_slowpath) ;  /* 0x0000000000107944 */ /* 0x002fea0003c00000 */
[----:B------:R-:W-:-:S07]  /*1600*/  MOV R5, R0 ;  /* 0x0000000000057202 */ /* 0x000fce0000000f00 */
.L_x_10:
[----:B------:R-:W-:Y:S05]  /*1610*/  BSYNC.RECONVERGENT B0 ;  /* 0x0000000000007941 */ /* 0x000fea0003800200 */
.L_x_9:
[----:B------:R-:W-:Y:S01]  /*1620*/  STG.E desc[UR12][R14.64], R5 ;  /* 0x000000050e007986 */ /* 0x000fe2000c10190c */
[----:B------:R-:W-:Y:S05]  /*1630*/  EXIT ;  /* 0x000000000000794d */ /* 0x000fea0003800000 */
        .weak           $__internal_0_$__cuda_sm3x_div_rn_noftz_f32_slowpath
        .type           $__internal_0_$__cuda_sm3x_div_rn_noftz_f32_slowpath,@function
        .size           $__internal_0_$__cuda_sm3x_div_rn_noftz_f32_slowpath,(.L_x_34 - $__internal_0_$__cuda_sm3x_div_rn_noftz_f32_slowpath)
$__internal_0_$__cuda_sm3x_div_rn_noftz_f32_slowpath:
[----:B------:R-:W-:Y:S01]  /*1640*/  SHF.R.U32.HI R5, RZ, 0x17, R3 ;  /* 0x00000017ff057819 */ /* 0x000fe20000011603 */
[----:B------:R-:W-:Y:S01]  /*1650*/  BSSY.RECONVERGENT B1, `(.L_x_11) ;  /* 0x0000064000017945 */ /* 0x000fe20003800200 */
[--C-:B------:R-:W-:Y:S01]  /*1660*/  SHF.R.U32.HI R4, RZ, 0x17, R0.reuse ;  /* 0x00000017ff047819 */ /* 0x100fe20000011600 */
[----:B------:R-:W-:Y:S01]  /*1670*/  IMAD.MOV.U32 R6, RZ, RZ, R0 ;  /* 0x000000ffff067224 */ /* 0x000fe200078e0000 */
[----:B------:R-:W-:Y:S02]  /*1680*/  LOP3.LUT R5, R5, 0xff, RZ, 0xc0, !PT ;  /* 0x000000ff05057812 */ /* 0x000fe400078ec0ff */
[----:B------:R-:W-:Y:S02]  /*1690*/  LOP3.LUT R4, R4, 0xff, RZ, 0xc0, !PT ;  /* 0x000000ff04047812 */ /* 0x000fe400078ec0ff */
[----:B------:R-:W-:Y:S01]  /*16a0*/  MOV R7, R3 ;  /* 0x0000000300077202 */ /* 0x000fe20000000f00 */
[----:B------:R-:W-:Y:S01]  /*16b0*/  VIADD R10, R5, 0xffffffff ;  /* 0xffffffff050a7836 */ /* 0x000fe20000000000 */
[----:B------:R-:W-:-:S04]  /*16c0*/  IADD3 R9, PT, PT, R4, -0x1, RZ ;  /* 0xffffffff04097810 */ /* 0x000fc80007ffe0ff */
[----:B------:R-:W-:-:S04]  /*16d0*/  ISETP.GT.U32.AND P0, PT, R10, 0xfd, PT ;  /* 0x000000fd0a00780c */ /* 0x000fc80003f04070 */
[----:B------:R-:W-:-:S13]  /*16e0*/  ISETP.GT.U32.OR P0, PT, R9, 0xfd, P0 ;  /* 0x000000fd0900780c */ /* 0x000fda0000704470 */
[----:B------:R-:W-:Y:S01]  /*16f0*/  @!P0 IMAD.MOV.U32 R8, RZ, RZ, RZ ;  /* 0x000000ffff088224 */ /* 0x000fe200078e00ff */
[----:B------:R-:W-:Y:S06]  /*1700*/  @!P0 BRA `(.L_x_12) ;  /* 0x00000000005c8947 */ /* 0x000fec0003800000 */
[----:B------:R-:W-:Y:S02]  /*1710*/  FSETP.GTU.FTZ.AND P0, PT, |R0|, +INF , PT ;  /* 0x7f8000000000780b */ /* 0x000fe40003f1c200 */
[----:B------:R-:W-:-:S04]  /*1720*/  FSETP.GTU.FTZ.AND P1, PT, |R3|, +INF , PT ;  /* 0x7f8000000300780b */ /* 0x000fc80003f3c200 */
[----:B------:R-:W-:-:S13]  /*1730*/  PLOP3.LUT P0, PT, P0, P1, PT, 0xf8, 0x8f ;  /* 0x00000000008f781c */ /* 0x000fda0000703f70 */
[----:B------:R-:W-:Y:S05]  /*1740*/  @P0 BRA `(.L_x_13) ;  /* 0x00000004004c0947 */ /* 0x000fea0003800000 */
[----:B------:R-:W-:-:S13]  /*1750*/  LOP3.LUT P0, RZ, R7, 0x7fffffff, R6, 0xc8, !PT ;  /* 0x7fffffff07ff7812 */ /* 0x000fda000780c806 */
[----:B------:R-:W-:Y:S05]  /*1760*/  @!P0 BRA `(.L_x_14) ;  /* 0x00000004003c8947 */ /* 0x000fea0003800000 */
[C---:B------:R-:W-:Y:S02]  /*1770*/  FSETP.NEU.FTZ.AND P2, PT, |R0|.reuse, +INF , PT ;  /* 0x7f8000000000780b */ /* 0x040fe40003f5d200 */
[----:B------:R-:W-:Y:S02]  /*1780*/  FSETP.NEU.FTZ.AND P1, PT, |R3|, +INF , PT ;  /* 0x7f8000000300780b */ /* 0x000fe40003f3d200 */
[----:B------:R-:W-:-:S11]  /*1790*/  FSETP.NEU.FTZ.AND P0, PT, |R0|, +INF , PT ;  /* 0x7f8000000000780b */ /* 0x000fd60003f1d200 */
[----:B------:R-:W-:Y:S05]  /*17a0*/  @!P1 BRA !P2, `(.L_x_14) ;  /* 0x00000004002c9947 */ /* 0x000fea0005000000 */
[----:B------:R-:W-:-:S04]  /*17b0*/  LOP3.LUT P2, RZ, R6, 0x7fffffff, RZ, 0xc0, !PT ;  /* 0x7fffffff06ff7812 */ /* 0x000fc8000784c0ff */
[----:B------:R-:W-:-:S13]  /*17c0*/  PLOP3.LUT P1, PT, P1, P2, PT, 0x2f, 0xf2 ;  /* 0x0000000000f2781c */ /* 0x000fda0000f24577 */
[----:B------:R-:W-:Y:S05]  /*17d0*/  @P1 BRA `(.L_x_15) ;  /* 0x0000000400181947 */ /* 0x000fea0003800000 */
[----:B------:R-:W-:-:S04]  /*17e0*/  LOP3.LUT P1, RZ, R7, 0x7fffffff, RZ, 0xc0, !PT ;  /* 0x7fffffff07ff7812 */ /* 0x000fc8000782c0ff */
[----:B------:R-:W-:-:S13]  /*17f0*/  PLOP3.LUT P0, PT, P0, P1, PT, 0x2f, 0xf2 ;  /* 0x0000000000f2781c */ /* 0x000fda0000702577 */
[----:B------:R-:W-:Y:S05]  /*1800*/  @P0 BRA `(.L_x_16) ;  /* 0x0000000400000947 */ /* 0x000fea0003800000 */
[----:B------:R-:W-:Y:S02]  /*1810*/  ISETP.GE.AND P0, PT, R9, RZ, PT ;  /* 0x000000ff0900720c */ /* 0x000fe40003f06270 */
[----:B------:R-:W-:-:S11]  /*1820*/  ISETP.GE.AND P1, PT, R10, RZ, PT ;  /* 0x000000ff0a00720c */ /* 0x000fd60003f26270 */
[----:B------:R-:W-:Y:S01]  /*1830*/  @P0 MOV R8, RZ ;  /* 0x000000ff00080202 */ /* 0x000fe20000000f00 */
[----:B------:R-:W-:Y:S02]  /*1840*/  @!P0 IMAD.MOV.U32 R8, RZ, RZ, -0x40 ;  /* 0xffffffc0ff088424 */ /* 0x000fe400078e00ff */
[----:B------:R-:W-:Y:S01]  /*1850*/  @!P0 FFMA R6, R0, 1.84467440737095516160e+19, RZ ;  /* 0x5f80000000068823 */ /* 0x000fe200000000ff */
[----:B------:R-:W-:Y:S02]  /*1860*/  @!P1 FFMA R7, R3, 1.84467440737095516160e+19, RZ ;  /* 0x5f80000003079823 */ /* 0x000fe400000000ff */
[----:B------:R-:W-:-:S07]  /*1870*/  @!P1 IADD3 R8, PT, PT, R8, 0x40, RZ ;  /* 0x0000004008089810 */ /* 0x000fce0007ffe0ff */
.L_x_12:
[----:B------:R-:W-:Y:S01]  /*1880*/  LEA R0, R5, 0xc0800000, 0x17 ;  /* 0xc080000005007811 */ /* 0x000fe200078eb8ff */
[----:B------:R-:W-:Y:S01]  /*1890*/  BSSY.RECONVERGENT B2, `(.L_x_17) ;  /* 0x0000036000027945 */ /* 0x000fe20003800200 */
[----:B------:R-:W-:-:S03]  /*18a0*/  IADD3 R4, PT, PT, R4, -0x7f, RZ ;  /* 0xffffff8104047810 */ /* 0x000fc60007ffe0ff */
[----:B------:R-:W-:Y:S01]  /*18b0*/  IMAD.IADD R7, R7, 0x1, -R0 ;  /* 0x0000000107077824 */ /* 0x000fe200078e0a00 */
[C---:B------:R-:W-:Y:S01]  /*18c0*/  IADD3 R5, PT, PT, R4.reuse, 0x7f, -R5 ;  /* 0x0000007f04057810 */ /* 0x040fe20007ffe805 */
[----:B------:R-:W-:Y:S02]  /*18d0*/  IMAD R0, R4, -0x800000, R6 ;  /* 0xff80000004007824 */ /* 0x000fe400078e0206 */
[----:B------:R-:W0:Y:S01]  /*18e0*/  MUFU.RCP R3, R7 ;  /* 0x0000000700037308 */ /* 0x000e220000001000 */
[----:B------:R-:W-:Y:S01]  /*18f0*/  FADD.FTZ R9, -R7, -RZ ;  /* 0x800000ff07097221 */ /* 0x000fe20000010100 */
[----:B------:R-:W-:-:S03]  /*1900*/  IMAD.IADD R5, R5, 0x1, R8 ;  /* 0x0000000105057824 */ /* 0x000fc600078e0208 */
[----:B0-----:R-:W-:-:S04]  /*1910*/  FFMA R10, R3, R9, 1 ;  /* 0x3f800000030a7423 */ /* 0x001fc80000000009 */
[----:B------:R-:W-:-:S04]  /*1920*/  FFMA R10, R3, R10, R3 ;  /* 0x0000000a030a7223 */ /* 0x000fc80000000003 */
[----:B------:R-:W-:-:S04]  /*1930*/  FFMA R3, R0, R10, RZ ;  /* 0x0000000a00037223 */ /* 0x000fc800000000ff */
[----:B------:R-:W-:-:S04]  /*1940*/  FFMA R6, R9, R3, R0 ;  /* 0x0000000309067223 */ /* 0x000fc80000000000 */
[----:B------:R-:W-:-:S04]  /*1950*/  FFMA R11, R10, R6, R3 ;  /* 0x000000060a0b7223 */ /* 0x000fc80000000003 */
[----:B------:R-:W-:-:S04]  /*1960*/  FFMA R6, R9, R11, R0 ;  /* 0x0000000b09067223 */ /* 0x000fc80000000000 */
[----:B------:R-:W-:-:S05]  /*1970*/  FFMA R0, R10, R6, R11 ;  /* 0x000000060a007223 */ /* 0x000fca000000000b */
[----:B------:R-:W-:-:S04]  /*1980*/  SHF.R.U32.HI R3, RZ, 0x17, R0 ;  /* 0x00000017ff037819 */ /* 0x000fc80000011600 */
[----:B------:R-:W-:-:S04]  /*1990*/  LOP3.LUT R3, R3, 0xff, RZ, 0xc0, !PT ;  /* 0x000000ff03037812 */ /* 0x000fc800078ec0ff */
[----:B------:R-:W-:-:S05]  /*19a0*/  IADD3 R7, PT, PT, R3, R5, RZ ;  /* 0x0000000503077210 */ /* 0x000fca0007ffe0ff */
[----:B------:R-:W-:-:S05]  /*19b0*/  VIADD R3, R7, 0xffffffff ;  /* 0xffffffff07037836 */ /* 0x000fca0000000000 */
[----:B------:R-:W-:-:S13]  /*19c0*/  ISETP.GE.U32.AND P0, PT, R3, 0xfe, PT ;  /* 0x000000fe0300780c */ /* 0x000fda0003f06070 */
[----:B------:R-:W-:Y:S05]  /*19d0*/  @!P0 BRA `(.L_x_18) ;  /* 0x0000000000808947 */ /* 0x000fea0003800000 */
[----:B------:R-:W-:-:S13]  /*19e0*/  ISETP.GT.AND P0, PT, R7, 0xfe, PT ;  /* 0x000000fe0700780c */ /* 0x000fda0003f04270 */
[----:B------:R-:W-:Y:S05]  /*19f0*/  @P0 BRA `(.L_x_19) ;  /* 0x00000000006c0947 */ /* 0x000fea0003800000 */
[----:B------:R-:W-:-:S13]  /*1a00*/  ISETP.GE.AND P0, PT, R7, 0x1, PT ;  /* 0x000000010700780c */ /* 0x000fda0003f06270 */
[----:B------:R-:W-:Y:S05]  /*1a10*/  @P0 BRA `(.L_x_20) ;  /* 0x0000000000740947 */ /* 0x000fea0003800000 */
[----:B------:R-:W-:Y:S02]  /*1a20*/  ISETP.GE.AND P0, PT, R7, -0x18, PT ;  /* 0xffffffe80700780c */ /* 0x000fe40003f06270 */
[----:B------:R-:W-:-:S11]  /*1a30*/  LOP3.LUT R0, R0, 0x80000000, RZ, 0xc0, !PT ;  /* 0x8000000000007812 */ /* 0x000fd600078ec0ff */
[----:B------:R-:W-:Y:S05]  /*1a40*/  @!P0 BRA `(.L_x_20) ;  /* 0x0000000000688947 */ /* 0x000fea0003800000 */
[CCC-:B------:R-:W-:Y:S01]  /*1a50*/  FFMA.RZ R3, R10.reuse, R6.reuse, R11.reuse ;  /* 0x000000060a037223 */ /* 0x1c0fe2000000c00b */
[CCC-:B------:R-:W-:Y:S01]  /*1a60*/  FFMA.RM R4, R10.reuse, R6.reuse, R11.reuse ;  /* 0x000000060a047223 */ /* 0x1c0fe2000000400b */
[C---:B------:R-:W-:Y:S02]  /*1a70*/  ISETP.NE.AND P2, PT, R7.reuse, RZ, PT ;  /* 0x000000ff0700720c */ /* 0x040fe40003f45270 */
[----:B------:R-:W-:Y:S02]  /*1a80*/  ISETP.NE.AND P1, PT, R7, RZ, PT ;  /* 0x000000ff0700720c */ /* 0x000fe40003f25270 */
[----:B------:R-:W-:Y:S01]  /*1a90*/  LOP3.LUT R5, R3, 0x7fffff, RZ, 0xc0, !PT ;  /* 0x007fffff03057812 */ /* 0x000fe200078ec0ff */
[----:B------:R-:W-:Y:S01]  /*1aa0*/  FFMA.RP R3, R10, R6, R11 ;  /* 0x000000060a037223 */ /* 0x000fe2000000800b */
[----:B------:R-:W-:Y:S01]  /*1ab0*/  IADD3 R6, PT, PT, R7, 0x20, RZ ;  /* 0x0000002007067810 */ /* 0x000fe20007ffe0ff */
[----:B------:R-:W-:Y:S01]  /*1ac0*/  IMAD.MOV R7, RZ, RZ, -R7 ;  /* 0x000000ffff077224 */ /* 0x000fe200078e0a07 */
[----:B------:R-:W-:-:S02]  /*1ad0*/  LOP3.LUT R5, R5, 0x800000, RZ, 0xfc, !PT ;  /* 0x0080000005057812 */ /* 0x000fc400078efcff */
[----:B------:R-:W-:Y:S02]  /*1ae0*/  FSETP.NEU.FTZ.AND P0, PT, R3, R4, PT ;  /* 0x000000040300720b */ /* 0x000fe40003f1d000 */
[----:B------:R-:W-:Y:S02]  /*1af0*/  SHF.L.U32 R6, R5, R6, RZ ;  /* 0x0000000605067219 */ /* 0x000fe400000006ff */
[----:B------:R-:W-:Y:S02]  /*1b00*/  SEL R4, R7, RZ, P2 ;  /* 0x000000ff07047207 */ /* 0x000fe40001000000 */
[----:B------:R-:W-:Y:S02]  /*1b10*/  ISETP.NE.AND P1, PT, R6, RZ, P1 ;  /* 0x000000ff0600720c */ /* 0x000fe40000f25270 */
[----:B------:R-:W-:Y:S02]  /*1b20*/  SHF.R.U32.HI R4, RZ, R4, R5 ;  /* 0x00000004ff047219 */ /* 0x000fe40000011605 */
[----:B------:R-:W-:-:S02]  /*1b30*/  PLOP3.LUT P0, PT, P0, P1, PT, 0xf8, 0x8f ;  /* 0x00000000008f781c */ /* 0x000fc40000703f70 */
[----:B------:R-:W-:Y:S02]  /*1b40*/  SHF.R.U32.HI R6, RZ, 0x1, R4 ;  /* 0x00000001ff067819 */ /* 0x000fe40000011604 */
[----:B------:R-:W-:-:S04]  /*1b50*/  SEL R3, RZ, 0x1, !P0 ;  /* 0x00000001ff037807 */ /* 0x000fc80004000000 */
[----:B------:R-:W-:-:S04]  /*1b60*/  LOP3.LUT R3, R3, 0x1, R6, 0xf8, !PT ;  /* 0x0000000103037812 */ /* 0x000fc800078ef806 */
[----:B------:R-:W-:-:S04]  /*1b70*/  LOP3.LUT R3, R3, R4, RZ, 0xc0, !PT ;  /* 0x0000000403037212 */ /* 0x000fc800078ec0ff */
[----:B------:R-:W-:-:S04]  /*1b80*/  IADD3 R3, PT, PT, R6, R3, RZ ;  /* 0x0000000306037210 */ /* 0x000fc80007ffe0ff */
[----:B------:R-:W-:Y:S01]  /*1b90*/  LOP3.LUT R0, R3, R0, RZ, 0xfc, !PT ;  /* 0x0000000003007212 */ /* 0x000fe200078efcff */
[----:B------:R-:W-:Y:S06]  /*1ba0*/  BRA `(.L_x_20) ;  /* 0x0000000000107947 */ /* 0x000fec0003800000 */
.L_x_19:
[----:B------:R-:W-:-:S04]  /*1bb0*/  LOP3.LUT R0, R0, 0x80000000, RZ, 0xc0, !PT ;  /* 0x8000000000007812 */ /* 0x000fc800078ec0ff */
[----:B------:R-:W-:Y:S01]  /*1bc0*/  LOP3.LUT R0, R0, 0x7f800000, RZ, 0xfc, !PT ;  /* 0x7f80000000007812 */ /* 0x000fe200078efcff */
[----:B------:R-:W-:Y:S06]  /*1bd0*/  BRA `(.L_x_20) ;  /* 0x0000000000047947 */ /* 0x000fec0003800000 */
.L_x_18:
[----:B------:R-:W-:-:S07]  /*1be0*/  IMAD R0, R5, 0x800000, R0 ;  /* 0x0080000005007824 */ /* 0x000fce00078e0200 */
.L_x_20:
[----:B------:R-:W-:Y:S05]  /*1bf0*/  BSYNC.RECONVERGENT B2 ;  /* 0x0000000000027941 */ /* 0x000fea0003800200 */
.L_x_17:
[----:B------:R-:W-:Y:S05]  /*1c00*/  BRA `(.L_x_21) ;  /* 0x0000000000207947 */ /* 0x000fea0003800000 */
.L_x_16:
[----:B------:R-:W-:-:S04]  /*1c10*/  LOP3.LUT R0, R7, 0x80000000, R6, 0x48, !PT ;  /* 0x8000000007007812 */ /* 0x000fc800078e4806 */
[----:B------:R-:W-:Y:S01]  /*1c20*/  LOP3.LUT R0, R0, 0x7f800000, RZ, 0xfc, !PT ;  /* 0x7f80000000007812 */ /* 0x000fe200078efcff */
[----:B------:R-:W-:Y:S06]  /*1c30*/  BRA `(.L_x_21) ;  /* 0x0000000000147947 */ /* 0x000fec0003800000 */
.L_x_15:
[----:B------:R-:W-:Y:S01]  /*1c40*/  LOP3.LUT R0, R7, 0x80000000, R6, 0x48, !PT ;  /* 0x8000000007007812 */ /* 0x000fe200078e4806 */
[----:B------:R-:W-:Y:S06]  /*1c50*/  BRA `(.L_x_21) ;  /* 0x00000000000c7947 */ /* 0x000fec0003800000 */
.L_x_14:
[----:B------:R-:W0:Y:S01]  /*1c60*/  MUFU.RSQ R0, -QNAN ;  /* 0xffc0000000007908 */ /* 0x000e220000001400 */
[----:B------:R-:W-:Y:S05]  /*1c70*/  BRA `(.L_x_21) ;  /* 0x0000000000047947 */ /* 0x000fea0003800000 */
.L_x_13:
[----:B------:R-:W-:-:S07]  /*1c80*/  FADD.FTZ R0, R0, R3 ;  /* 0x0000000300007221 */ /* 0x000fce0000010000 */
.L_x_21:
[----:B------:R-:W-:Y:S05]  /*1c90*/  BSYNC.RECONVERGENT B1 ;  /* 0x0000000000017941 */ /* 0x000fea0003800200 */
.L_x_11:
[----:B------:R-:W-:-:S04]  /*1ca0*/  HFMA2 R3, -RZ, RZ, 0, 0 ;  /* 0x00000000ff037431 */ /* 0x000fc800000001ff */
[----:B0-----:R-:W-:Y:S05]  /*1cb0*/  RET.REL.NODEC R2 `(_Z20kMeansCentroidUpdatePfPiS_S0_) ;  /* 0xffffffe002d07950 */ /* 0x001fea0003c3ffff */
.L_x_22:
[----:B------:R-:W-:-:S00]  /*1cc0*/  BRA `(.L_x_22) ;  /* 0xfffffffc00fc7947 */ /* 0x000fc0000383ffff */
[----:B------:R-:W-:-:S00]  /*1cd0*/  NOP ;  /* 0x0000000000007918 */ /* 0x000fc00000000000 */
        /* <DEDUP_REMOVED lines=10> */
.L_x_34:


//--------------------- .text._Z23kMeansClusterAssignmentPfPiS_ --------------------------
	.section	.text._Z23kMeansClusterAssignmentPfPiS_,"ax",@progbits
	.align	128
        .global         _Z23kMeansClusterAssignmentPfPiS_
        .type           _Z23kMeansClusterAssignmentPfPiS_,@function
        .size           _Z23kMeansClusterAssignmentPfPiS_,(.L_x_35 - _Z23kMeansClusterAssignmentPfPiS_)
        .other          _Z23kMeansClusterAssignmentPfPiS_,@"STO_CUDA_ENTRY STV_DEFAULT"
_Z23kMeansClusterAssignmentPfPiS_:
.text._Z23kMeansClusterAssignmentPfPiS_:
[----:B------:R-:W-:Y:S01]  /*0000*/  LDC R1, c[0x0][0x37c] ;  /* 0x0000df00ff017b82 */ /* 0x000fe20000000800 */
[----:B------:R-:W0:Y:S07]  /*0010*/  S2R R3, SR_TID.X ;  /* 0x0000000000037919 */ /* 0x000e2e0000002100 */
[----:B------:R-:W0:Y:S08]  /*0020*/  S2UR UR4, SR_CTAID.X ;  /* 0x00000000000479c3 */ /* 0x000e300000002500 */
[----:B------:R-:W0:Y:S02]  /*0030*/  LDC R2, c[0x0][0x360] ;  /* 0x0000d800ff027b82 */ /* 0x000e240000000800 */
[----:B0-----:R-:W-:-:S05]  /*0040*/  IMAD R2, R2, UR4, R3 ;  /* 0x0000000402027c24 */ /* 0x001fca000f8e0203 */
[----:B------:R-:W-:-:S13]  /*0050*/  ISETP.GT.AND P0, PT, R2, 0xfff, PT ;  /* 0x00000fff0200780c */ /* 0x000fda0003f04270 */
[----:B------:R-:W-:Y:S05]  /*0060*/  @P0 EXIT ;  /* 0x000000000000094d */ /* 0x000fea0003800000 */
[----:B------:R-:W0:Y:S01]  /*0070*/  LDC.64 R4, c[0x0][0x380] ;  /* 0x0000e000ff047b82 */ /* 0x000e220000000a00 */
[----:B------:R-:W1:Y:S07]  /*0080*/  LDCU.64 UR4, c[0x0][0x358] ;  /* 0x00006b00ff0477ac */ /* 0x000e6e0008000a00 */
[----:B------:R-:W2:Y:S01]  /*0090*/  LDC.64 R6, c[0x0][0x390] ;  /* 0x0000e400ff067b82 */ /* 0x000ea20000000a00 */
[----:B0-----:R-:W-:-:S05]  /*00a0*/  IMAD.WIDE R4, R2, 0x4, R4 ;  /* 0x0000000402047825 */ /* 0x001fca00078e0204 */
[----:B-1----:R-:W3:Y:S04]  /*00b0*/  LDG.E R3, desc[UR4][R4.64] ;  /* 0x0000000404037981 */ /* 0x002ee8000c1e1900 */
[----:B--2---:R-:W3:Y:S01]  /*00c0*/  LDG.E R6, desc[UR4][R6.64] ;  /* 0x0000000406067981 */ /* 0x004ee2000c1e1900 */
[----:B------:R-:W-:Y:S01]  /*00d0*/  BSSY.RECONVERGENT B0, `(.L_x_23) ;  /* 0x000000e000007945 */ /* 0x000fe20003800200 */
[----:B---3--:R-:W-:-:S04]  /*00e0*/  FADD R0, -R3, R6 ;  /* 0x0000000603007221 */ /* 0x008fc80000000100 */
[----:B------:R-:W-:-:S05]  /*00f0*/  FMUL R0, R0, R0 ;  /* 0x0000000000007220 */ /* 0x000fca0000400000 */
[----:B------:R-:W-:Y:S01]  /*0100*/  IADD3 R8, PT, PT, R0, -0xd000000, RZ ;  /* 0xf300000000087810 */ /* 0x000fe20007ffe0ff */
[----:B------:R0:W1:Y:S03]  /*0110*/  MUFU.RSQ R9, R0 ;  /* 0x0000000000097308 */ /* 0x0000660000001400 */
[----:B------:R-:W-:-:S13]  /*0120*/  ISETP.GT.U32.AND P0, PT, R8, 0x727fffff, PT ;  /* 0x727fffff0800780c */ /* 0x000fda0003f04070 */
[----:B0-----:R-:W-:Y:S05]  /*0130*/  @!P0 BRA `(.L_x_24) ;  /* 0x00000000000c8947 */ /* 0x001fea0003800000 */
[----:B-1----:R-:W-:-:S07]  /*0140*/  MOV R9, 0x160 ;  /* 0x0000016000097802 */ /* 0x002fce0000000f00 */
[----:B------:R-:W-:Y:S05]  /*0150*/  CALL.REL.NOINC `($__internal_1_$__cuda_sm20_sqrt_rn_f32_slowpath) ;  /* 0x0000000000d07944 */ /* 0x000fea0003c00000 */
[----:B------:R-:W-:Y:S05]  /*0160*/  BRA `(.L_x_25) ;  /* 0x0000000000107947 */ /* 0x000fea0003800000 */
.L_x_24:
[----:B-1----:R-:W-:Y:S01]  /*0170*/  FMUL.FTZ R5, R0, R9 ;  /* 0x0000000900057220 */ /* 0x002fe20000410000 */
[----:B------:R-:W-:-:S03]  /*0180*/  FMUL.FTZ R9, R9, 0.5 ;  /* 0x3f00000009097820 */ /* 0x000fc60000410000 */
[----:B------:R-:W-:-:S04]  /*0190*/  FFMA R0, -R5, R5, R0 ;  /* 0x0000000505007223 */ /* 0x000fc80000000100 */
[----:B------:R-:W-:-:S07]  /*01a0*/  FFMA R0, R0, R9, R5 ;  /* 0x0000000900007223 */ /* 0x000fce0000000005 */
.L_x_25:
[----:B------:R-:W-:Y:S05]  /*01b0*/  BSYNC.RECONVERGENT B0 ;  /* 0x0000000000007941 */ /* 0x000fea0003800200 */
.L_x_23:
[----:B------:R-:W0:Y:S02]  /*01c0*/  LDC.64 R4, c[0x0][0x390] ;  /* 0x0000e400ff047b82 */ /* 0x000e240000000a00 */
[----:B0-----:R-:W2:Y:S01]  /*01d0*/  LDG.E R4, desc[UR4][R4.64+0x4] ;  /* 0x0000040404047981 */ /* 0x001ea2000c1e1900 */
[----:B------:R-:W-:Y:S01]  /*01e0*/  BSSY.RECONVERGENT B0, `(.L_x_26) ;  /* 0x0000010000007945 */ /* 0x000fe20003800200 */
[----:B------:R-:W-:Y:S01]  /*01f0*/  FMNMX R11, R0, +INF , PT ;  /* 0x7f800000000b7809 */ /* 0x000fe20003800000 */
[----:B--2---:R-:W-:-:S04]  /*0200*/  FADD R6, -R3, R4 ;  /* 0x0000000403067221 */ /* 0x004fc80000000100 */
[----:B------:R-:W-:-:S04]  /*0210*/  FMUL R6, R6, R6 ;  /* 0x0000000606067220 */ /* 0x000fc80000400000 */
[----:B------:R0:W1:Y:S01]  /*0220*/  MUFU.RSQ R7, R6 ;  /* 0x0000000600077308 */ /* 0x0000620000001400 */
[----:B------:R-:W-:-:S04]  /*0230*/  IADD3 R8, PT, PT, R6, -0xd000000, RZ ;  /* 0xf300000006087810 */ /* 0x000fc80007ffe0ff */
[----:B------:R-:W-:-:S13]  /*0240*/  ISETP.GT.U32.AND P0, PT, R8, 0x727fffff, PT ;  /* 0x727fffff0800780c */ /* 0x000fda0003f04070 */
[----:B01----:R-:W-:Y:S05]  /*0250*/  @!P0 BRA `(.L_x_27) ;  /* 0x0000000000108947 */ /* 0x003fea0003800000 */
[----:B------:R-:W-:Y:S02]  /*0260*/  MOV R0, R6 ;  /* 0x0000000600007202 */ /* 0x000fe40000000f00 */
[----:B------:R-:W-:-:S07]  /*0270*/  MOV R9, 0x290 ;  /* 0x0000029000097802 */ /* 0x000fce0000000f00 */
[----:B------:R-:W-:Y:S05]  /*0280*/  CALL.REL.NOINC `($__internal_1_$__cuda_sm20_sqrt_rn_f32_slowpath) ;  /* 0x0000000000847944 */ /* 0x000fea0003c00000 */
[----:B------:R-:W-:Y:S05]  /*0290*/  BRA `(.L_x_28) ;  /* 0x0000000000107947 */ /* 0x000fea0003800000 */
.L_x_27:
[----:B------:R-:W-:Y:S01]  /*02a0*/  FMUL.FTZ R5, R6, R7 ;  /* 0x0000000706057220 */ /* 0x000fe20000410000 */
[----:B------:R-:W-:-:S03]  /*02b0*/  FMUL.FTZ R7, R7, 0.5 ;  /* 0x3f00000007077820 */ /* 0x000fc60000410000 */
[----:B------:R-:W-:-:S04]  /*02c0*/  FFMA R0, -R5, R5, R6 ;  /* 0x0000000505007223 */ /* 0x000fc80000000106 */
[----:B------:R-:W-:-:S07]  /*02d0*/  FFMA R0, R0, R7, R5 ;  /* 0x0000000700007223 */ /* 0x000fce0000000005 */
.L_x_28:
[----:B------:R-:W-:Y:S05]  /*02e0*/  BSYNC.RECONVERGENT B0 ;  /* 0x0000000000007941 */ /* 0x000fea0003800200 */
.L_x_26:
[----:B------:R-:W0:Y:S02]  /*02f0*/  LDC.64 R4, c[0x0][0x390] ;  /* 0x0000e400ff047b82 */ /* 0x000e240000000a00 */
[----:B0-----:R-:W2:Y:S01]  /*0300*/  LDG.E R4, desc[UR4][R4.64+0x8] ;  /* 0x0000080404047981 */ /* 0x001ea2000c1e1900 */
[CC--:B------:R-:W-:Y:S01]  /*0310*/  FSETP.GEU.AND P0, PT, R0.reuse, R11.reuse, PT ;  /* 0x0000000b0000720b */ /* 0x0c0fe20003f0e000 */
[----:B------:R-:W-:Y:S03]  /*0320*/  BSSY.RECONVERGENT B0, `(.L_x_29) ;  /* 0x0000011000007945 */ /* 0x000fe60003800200 */
[----:B------:R-:W-:Y:S02]  /*0330*/  FSEL R11, R0, R11, !P0 ;  /* 0x0000000b000b7208 */ /* 0x000fe40004000000 */
[----:B------:R-:W-:Y:S01]  /*0340*/  SEL R10, RZ, 0x1, P0 ;  /* 0x00000001ff0a7807 */ /* 0x000fe20000000000 */
        /* <DEDUP_REMOVED lines=10> */
.L_x_30:
[----:B------:R-:W-:Y:S01]  /*03f0*/  FMUL.FTZ R0, R3, R6 ;  /* 0x0000000603007220 */ /* 0x000fe20000410000 */
[----:B------:R-:W-:-:S03]  /*0400*/  FMUL.FTZ R6, R6, 0.5 ;  /* 0x3f00000006067820 */ /* 0x000fc60000410000 */
[----:B------:R-:W-:-:S04]  /*0410*/  FFMA R3, -R0, R0, R3 ;  /* 0x0000000000037223 */ /* 0x000fc80000000103 */
[----:B------:R-:W-:-:S07]  /*0420*/  FFMA R0, R3, R6, R0 ;  /* 0x0000000603007223 */ /* 0x000fce0000000000 */
.L_x_31:
[----:B------:R-:W-:Y:S05]  /*0430*/  BSYNC.RECONVERGENT B0 ;  /* 0x0000000000007941 */ /* 0x000fea0003800200 */
.L_x_29:
[----:B------:R-:W0:Y:S01]  /*0440*/  LDC.64 R4, c[0x0][0x388] ;  /* 0x0000e200ff047b82 */ /* 0x000e220000000a00 */
[----:B------:R-:W-:Y:S01]  /*0450*/  FSETP.GEU.AND P0, PT, R0, R11, PT ;  /* 0x0000000b0000720b */ /* 0x000fe20003f0e000 */
[----:B0-----:R-:W-:-:S03]  /*0460*/  IMAD.WIDE R2, R2, 0x4, R4 ;  /* 0x0000000402027825 */ /* 0x001fc600078e0204 */
[----:B------:R-:W-:-:S05]  /*0470*/  SEL R5, R10, 0x2, P0 ;  /* 0x000000020a057807 */ /* 0x000fca0000000000 */
[----:B------:R-:W-:Y:S01]  /*0480*/  STG.E desc[UR4][R2.64], R5 ;  /* 0x0000000502007986 */ /* 0x000fe2000c101904 */
[----:B------:R-:W-:Y:S05]  /*0490*/  EXIT ;  /* 0x000000000000794d */ /* 0x000fea0003800000 */
        .weak           $__internal_1_$__cuda_sm20_sqrt_rn_f32_slowpath
        .type           $__internal_1_$__cuda_sm20_sqrt_rn_f32_slowpath,@function
        .size           $__internal_1_$__cuda_sm20_sqrt_rn_f32_slowpath,(.L_x_35 - $__internal_1_$__cuda_sm20_sqrt_rn_f32_slowpath)
$__internal_1_$__cuda_sm20_sqrt_rn_f32_slowpath:
[----:B------:R-:W-:-:S13]  /*04a0*/  LOP3.LUT P0, RZ, R0, 0x7fffffff, RZ, 0xc0, !PT ;  /* 0x7fffffff00ff7812 */ /* 0x000fda000780c0ff */
[----:B------:R-:W-:Y:S01]  /*04b0*/  @!P0 MOV R4, R0 ;  /* 0x0000000000048202 */ /* 0x000fe20000000f00 */
[----:B------:R-:W-:Y:S06]  /*04c0*/  @!P0 BRA `(.L_x_32) ;  /* 0x0000000000408947 */ /* 0x000fec0003800000 */
[----:B------:R-:W-:-:S13]  /*04d0*/  FSETP.GEU.FTZ.AND P0, PT, R0, RZ, PT ;  /* 0x000000ff0000720b */ /* 0x000fda0003f1e000 */
[----:B------:R-:W-:Y:S01]  /*04e0*/  @!P0 MOV R4, 0x7fffffff ;  /* 0x7fffffff00048802 */ /* 0x000fe20000000f00 */
[----:B------:R-:W-:Y:S06]  /*04f0*/  @!P0 BRA `(.L_x_32) ;  /* 0x0000000000348947 */ /* 0x000fec0003800000 */
[----:B------:R-:W-:-:S13]  /*0500*/  FSETP.GTU.FTZ.AND P0, PT, |R0|, +INF , PT ;  /* 0x7f8000000000780b */ /* 0x000fda0003f1c200 */
[----:B------:R-:W-:Y:S01]  /*0510*/  @P0 FADD.FTZ R4, R0, 1 ;  /* 0x3f80000000040421 */ /* 0x000fe20000010000 */
[----:B------:R-:W-:Y:S06]  /*0520*/  @P0 BRA `(.L_x_32) ;  /* 0x0000000000280947 */ /* 0x000fec0003800000 */
[----:B------:R-:W-:-:S13]  /*0530*/  FSETP.NEU.FTZ.AND P0, PT, |R0|, +INF , PT ;  /* 0x7f8000000000780b */ /* 0x000fda0003f1d200 */
[----:B------:R-:W-:-:S04]  /*0540*/  @P0 FFMA R5, R0, 1.84467440737095516160e+19, RZ ;  /* 0x5f80000000050823 */ /* 0x000fc800000000ff */
[----:B------:R-:W0:Y:S02]  /*0550*/  @P0 MUFU.RSQ R4, R5 ;  /* 0x0000000500040308 */ /* 0x000e240000001400 */
[----:B0-----:R-:W-:Y:S01]  /*0560*/  @P0 FMUL.FTZ R6, R5, R4 ;  /* 0x0000000405060220 */ /* 0x001fe20000410000 */
[----:B------:R-:W-:Y:S01]  /*0570*/  @P0 FMUL.FTZ R8, R4, 0.5 ;  /* 0x3f00000004080820 */ /* 0x000fe20000410000 */
[----:B------:R-:W-:Y:S02]  /*0580*/  @!P0 MOV R4, R0 ;  /* 0x0000000000048202 */ /* 0x000fe40000000f00 */
[----:B------:R-:W-:-:S04]  /*0590*/  @P0 FADD.FTZ R7, -R6, -RZ ;  /* 0x800000ff06070221 */ /* 0x000fc80000010100 */
[----:B------:R-:W-:-:S04]  /*05a0*/  @P0 FFMA R7, R6, R7, R5 ;  /* 0x0000000706070223 */ /* 0x000fc80000000005 */
[----:B------:R-:W-:-:S04]  /*05b0*/  @P0 FFMA R7, R7, R8, R6 ;  /* 0x0000000807070223 */ /* 0x000fc80000000006 */
[----:B------:R-:W-:-:S07]  /*05c0*/  @P0 FMUL.FTZ R4, R7, 2.3283064365386962891e-10 ;  /* 0x2f80000007040820 */ /* 0x000fce0000410000 */
.L_x_32:
[----:B------:R-:W-:Y:S01]  /*05d0*/  HFMA2 R5, -RZ, RZ, 0, 0 ;  /* 0x00000000ff057431 */ /* 0x000fe200000001ff */
[----:B------:R-:W-:Y:S02]  /*05e0*/  MOV R0, R4 ;  /* 0x0000000400007202 */ /* 0x000fe40000000f00 */
[----:B------:R-:W-:-:S04]  /*05f0*/  MOV R4, R9 ;  /* 0x0000000900047202 */ /* 0x000fc80000000f00 */
[----:B------:R-:W-:Y:S05]  /*0600*/  RET.REL.NODEC R4 `(_Z23kMeansClusterAssignmentPfPiS_) ;  /* 0xfffffff8047c7950 */ /* 0x000fea0003c3ffff */
.L_x_33:
        /* <DEDUP_REMOVED lines=15> */
.L_x_35:


//--------------------- .nv.shared._Z20kMeansCentroidUpdatePfPiS_S0_ --------------------------
	.section	.nv.shared._Z20kMeansCentroidUpdatePfPiS_S0_,"aw",@nobits
	.sectionflags	@""
	.align	4
.nv.shared._Z20kMeansCentroidUpdatePfPiS_S0_:
	.zero		3072


//--------------------- .nv.shared.reserved.0     --------------------------
	.section	.nv.shared.reserved.0,"aw",@nobits
	.weak		__nv_reservedSMEM_offset_0_alias
	.size		__nv_reservedSMEM_offset_0_alias, 0, 64
	.other		__nv_reservedSMEM_offset_0_alias,@"STO_CUDA_RESERVED_SHARED STV_DEFAULT"
__nv_reservedSMEM_offset_0_alias:
	.zero		0
	.zero		64


//--------------------- .nv.constant0._Z20kMeansCentroidUpdatePfPiS_S0_ --------------------------
	.section	.nv.constant0._Z20kMeansCentroidUpdatePfPiS_S0_,"a",@progbits
	.sectionflags	@""
	.align	4
.nv.constant0._Z20kMeansCentroidUpdatePfPiS_S0_:
	.zero		928


//--------------------- .nv.constant0._Z23kMeansClusterAssignmentPfPiS_ --------------------------
	.section	.nv.constant0._Z23kMeansClusterAssignmentPfPiS_,"a",@progbits
	.sectionflags	@""
	.align	4
.nv.constant0._Z23kMeansClusterAssignmentPfPiS_:
	.zero		920


//--------------------- SYMBOLS --------------------------

	.type		.nv.reservedSmem.offset0,@object
	.size		.nv.reservedSmem.offset0,0x4
	.type		.nv.reservedSmem.cap,@object
	.size		.nv.reservedSmem.cap,0x4
